	.target	sm_90a

	.elftype	@"ET_EXEC"


//--------------------- .note.nv.tkinfo           --------------------------
	.section	.note.nv.tkinfo,"",@"SHT_NOTE"
	.sectionflags	@"SHF_NOTE_NV_TKINFO"
	.tkinfo
        /*0018*/ 	.word	0x00000002
        /*0030*/ 	.string	""
        /*0030*/ 	.string	"ptxas"
        /*0030*/ 	.string	"Cuda compilation tools, release 13.0, V13.0.88"
        /*0030*/ 	.string	"Build cuda_13.0.r13.0/compiler.36424714_0"
        /*0030*/ 	.string	"-arch sm_90a -m 64 "



//--------------------- .note.nv.cuinfo           --------------------------
	.section	.note.nv.cuinfo,"",@"SHT_NOTE"
	.sectionflags	@"SHF_NOTE_NV_CUINFO"
        /*0018*/ 	.short	0x0002
        /*001a*/ 	.short	0x005a
        /*001c*/ 	.short	0x0082
	.zero		2


//--------------------- .nv.info                  --------------------------
	.section	.nv.info,"",@"SHT_CUDA_INFO"
	.align	4


	//----- nvinfo : EIATTR_REGCOUNT
	.align		4
        /*0000*/ 	.byte	0x04, 0x2f
        /*0002*/ 	.short	(.L_15 - .L_14)
	.align		4
.L_14:
        /*0004*/ 	.word	index@(_ZN7cutlass13device_kernelINS_4gemm6kernel13GemmUniversalIN4cute5tupleIJiiiiEEENS1_10collective13CollectiveMmaINS1_34MainloopSm90TmaGmmaWarpSpecializedILi2ENS5_IJNS4_1CILi1EEESB_SB_EEENS1_35KernelTmaWarpSpecializedCooperativeEEENS5_IJNSA_ILi128EEENSA_ILi256EEESF_EEENS_6half_tENS5_IJSB_llEEESI_NS5_IJlSB_lEEENS4_8TiledMMAINS4_8MMA_AtomIJNS4_4SM904GMMA26MMA_64x256x16_F32F16F16_SSILNSO_5MajorE1ELSQ_0ELNSO_7ScaleInE1ELSR_1EEEEEENS4_6LayoutINS5_IJNSA_ILi2EEESB_SB_EEENS5_IJSB_NSA_ILi0EEESX_EEEEENS5_IJNS4_10UnderscoreES10_S10_EEEEENS4_13SM90_TMA_LOADENS4_14ComposedLayoutINS4_7SwizzleILi3ELi4ELi3EEENS4_18smem_ptr_flag_bitsILi16EEENSU_INS5_IJNSA_ILi64EEENSA_ILi8EEEEEENS5_IJSB_S19_EEEEEEEvNS4_8identityES13_NS14_IS16_S18_NSU_INS5_IJS1A_S19_EEENS5_IJS19_SB_EEEEEEEvS1F_EENS_8epilogue10collective6detail29Sm90TmaWarpSpecializedAdapterINS1M_15DefaultEpilogueISI_SK_SK_NS1L_6thread17LinearCombinationISI_Li1EffLNS1Q_9ScaleType4KindE0ELNS_15FloatRoundStyleE2ESI_EENS1_15EpilogueDefaultEEEEEvvEEEEvNT_6ParamsE)
        /*0008*/ 	.word	0x000000a8


	//----- nvinfo : EIATTR_FRAME_SIZE
	.align		4
.L_15:
        /*000c*/ 	.byte	0x04, 0x11
        /*000e*/ 	.short	(.L_17 - .L_16)
	.align		4
.L_16:
        /*0010*/ 	.word	index@(_ZN7cutlass13device_kernelINS_4gemm6kernel13GemmUniversalIN4cute5tupleIJiiiiEEENS1_10collective13CollectiveMmaINS1_34MainloopSm90TmaGmmaWarpSpecializedILi2ENS5_IJNS4_1CILi1EEESB_SB_EEENS1_35KernelTmaWarpSpecializedCooperativeEEENS5_IJNSA_ILi128EEENSA_ILi256EEESF_EEENS_6half_tENS5_IJSB_llEEESI_NS5_IJlSB_lEEENS4_8TiledMMAINS4_8MMA_AtomIJNS4_4SM904GMMA26MMA_64x256x16_F32F16F16_SSILNSO_5MajorE1ELSQ_0ELNSO_7ScaleInE1ELSR_1EEEEEENS4_6LayoutINS5_IJNSA_ILi2EEESB_SB_EEENS5_IJSB_NSA_ILi0EEESX_EEEEENS5_IJNS4_10UnderscoreES10_S10_EEEEENS4_13SM90_TMA_LOADENS4_14ComposedLayoutINS4_7SwizzleILi3ELi4ELi3EEENS4_18smem_ptr_flag_bitsILi16EEENSU_INS5_IJNSA_ILi64EEENSA_ILi8EEEEEENS5_IJSB_S19_EEEEEEEvNS4_8identityES13_NS14_IS16_S18_NSU_INS5_IJS1A_S19_EEENS5_IJS19_SB_EEEEEEEvS1F_EENS_8epilogue10collective6detail29Sm90TmaWarpSpecializedAdapterINS1M_15DefaultEpilogueISI_SK_SK_NS1L_6thread17LinearCombinationISI_Li1EffLNS1Q_9ScaleType4KindE0ELNS_15FloatRoundStyleE2ESI_EENS1_15EpilogueDefaultEEEEEvvEEEEvNT_6ParamsE)
        /*0014*/ 	.word	0x00000000


	//----- nvinfo : EIATTR_MIN_STACK_SIZE
	.align		4
.L_17:
        /*0018*/ 	.byte	0x04, 0x12
        /*001a*/ 	.short	(.L_19 - .L_18)
	.align		4
.L_18:
        /*001c*/ 	.word	index@(_ZN7cutlass13device_kernelINS_4gemm6kernel13GemmUniversalIN4cute5tupleIJiiiiEEENS1_10collective13CollectiveMmaINS1_34MainloopSm90TmaGmmaWarpSpecializedILi2ENS5_IJNS4_1CILi1EEESB_SB_EEENS1_35KernelTmaWarpSpecializedCooperativeEEENS5_IJNSA_ILi128EEENSA_ILi256EEESF_EEENS_6half_tENS5_IJSB_llEEESI_NS5_IJlSB_lEEENS4_8TiledMMAINS4_8MMA_AtomIJNS4_4SM904GMMA26MMA_64x256x16_F32F16F16_SSILNSO_5MajorE1ELSQ_0ELNSO_7ScaleInE1ELSR_1EEEEEENS4_6LayoutINS5_IJNSA_ILi2EEESB_SB_EEENS5_IJSB_NSA_ILi0EEESX_EEEEENS5_IJNS4_10UnderscoreES10_S10_EEEEENS4_13SM90_TMA_LOADENS4_14ComposedLayoutINS4_7SwizzleILi3ELi4ELi3EEENS4_18smem_ptr_flag_bitsILi16EEENSU_INS5_IJNSA_ILi64EEENSA_ILi8EEEEEENS5_IJSB_S19_EEEEEEEvNS4_8identityES13_NS14_IS16_S18_NSU_INS5_IJS1A_S19_EEENS5_IJS19_SB_EEEEEEEvS1F_EENS_8epilogue10collective6detail29Sm90TmaWarpSpecializedAdapterINS1M_15DefaultEpilogueISI_SK_SK_NS1L_6thread17LinearCombinationISI_Li1EffLNS1Q_9ScaleType4KindE0ELNS_15FloatRoundStyleE2ESI_EENS1_15EpilogueDefaultEEEEEvvEEEEvNT_6ParamsE)
        /*0020*/ 	.word	0x00000000
.L_19:


//--------------------- .nv.compat                --------------------------
	.section	.nv.compat,"",@"SHT_CUDA_COMPAT_INFO"
	.align	4
        /*0000*/ 	.byte	0x02, 0x09, 0x01, 0x00, 0x02, 0x02, 0x04, 0x00, 0x02, 0x05, 0x05, 0x00, 0x03, 0x07, 0x01, 0x01
        /*0010*/ 	.byte	0x02, 0x03, 0x01, 0x00, 0x02, 0x06, 0x01, 0x00, 0x04, 0x0b, 0x08, 0x00, 0x00, 0x00, 0x00, 0x00
        /*0020*/ 	.byte	0x00, 0x00, 0x00, 0x00


//--------------------- .nv.info._ZN7cutlass13device_kernelINS_4gemm6kernel13GemmUniversalIN4cute5tupleIJiiiiEEENS1_10collective13CollectiveMmaINS1_34MainloopSm90TmaGmmaWarpSpecializedILi2ENS5_IJNS4_1CILi1EEESB_SB_EEENS1_35KernelTmaWarpSpecializedCooperativeEEENS5_IJNSA_ILi128EEENSA_ILi256EEESF_EEENS_6half_tENS5_IJSB_llEEESI_NS5_IJlSB_lEEENS4_8TiledMMAINS4_8MMA_AtomIJNS4_4SM904GMMA26MMA_64x256x16_F32F16F16_SSILNSO_5MajorE1ELSQ_0ELNSO_7ScaleInE1ELSR_1EEEEEENS4_6LayoutINS5_IJNSA_ILi2EEESB_SB_EEENS5_IJSB_NSA_ILi0EEESX_EEEEENS5_IJNS4_10UnderscoreES10_S10_EEEEENS4_13SM90_TMA_LOADENS4_14ComposedLayoutINS4_7SwizzleILi3ELi4ELi3EEENS4_18smem_ptr_flag_bitsILi16EEENSU_INS5_IJNSA_ILi64EEENSA_ILi8EEEEEENS5_IJSB_S19_EEEEEEEvNS4_8identityES13_NS14_IS16_S18_NSU_INS5_IJS1A_S19_EEENS5_IJS19_SB_EEEEEEEvS1F_EENS_8epilogue10collective6detail29Sm90TmaWarpSpecializedAdapterINS1M_15DefaultEpilogueISI_SK_SK_NS1L_6thread17LinearCombinationISI_Li1EffLNS1Q_9ScaleType4KindE0ELNS_15FloatRoundStyleE2ESI_EENS1_15EpilogueDefaultEEEEEvvEEEEvNT_6ParamsE --------------------------
	.section	.nv.info._ZN7cutlass13device_kernelINS_4gemm6kernel13GemmUniversalIN4cute5tupleIJiiiiEEENS1_10collective13CollectiveMmaINS1_34MainloopSm90TmaGmmaWarpSpecializedILi2ENS5_IJNS4_1CILi1EEESB_SB_EEENS1_35KernelTmaWarpSpecializedCooperativeEEENS5_IJNSA_ILi128EEENSA_ILi256EEESF_EEENS_6half_tENS5_IJSB_llEEESI_NS5_IJlSB_lEEENS4_8TiledMMAINS4_8MMA_AtomIJNS4_4SM904GMMA26MMA_64x256x16_F32F16F16_SSILNSO_5MajorE1ELSQ_0ELNSO_7ScaleInE1ELSR_1EEEEEENS4_6LayoutINS5_IJNSA_ILi2EEESB_SB_EEENS5_IJSB_NSA_ILi0EEESX_EEEEENS5_IJNS4_10UnderscoreES10_S10_EEEEENS4_13SM90_TMA_LOADENS4_14ComposedLayoutINS4_7SwizzleILi3ELi4ELi3EEENS4_18smem_ptr_flag_bitsILi16EEENSU_INS5_IJNSA_ILi64EEENSA_ILi8EEEEEENS5_IJSB_S19_EEEEEEEvNS4_8identityES13_NS14_IS16_S18_NSU_INS5_IJS1A_S19_EEENS5_IJS19_SB_EEEEEEEvS1F_EENS_8epilogue10collective6detail29Sm90TmaWarpSpecializedAdapterINS1M_15DefaultEpilogueISI_SK_SK_NS1L_6thread17LinearCombinationISI_Li1EffLNS1Q_9ScaleType4KindE0ELNS_15FloatRoundStyleE2ESI_EENS1_15EpilogueDefaultEEEEEvvEEEEvNT_6ParamsE,"",@"SHT_CUDA_INFO"
	.sectionflags	@""
	.align	4


	//----- nvinfo : EIATTR_CUDA_API_VERSION
	.align		4
        /*0000*/ 	.byte	0x04, 0x37
        /*0002*/ 	.short	(.L_21 - .L_20)
.L_20:
        /*0004*/ 	.word	0x00000082


	//----- nvinfo : EIATTR_KPARAM_INFO
	.align		4
.L_21:
        /*0008*/ 	.byte	0x04, 0x17
        /*000a*/ 	.short	(.L_23 - .L_22)
.L_22:
        /*000c*/ 	.word	0x00000000
        /*0010*/ 	.short	0x0000
        /*0012*/ 	.short	0x0070
        /*0014*/ 	.byte	0x00, 0xf0, 0x01, 0x10


	//----- nvinfo : EIATTR_SPARSE_MMA_MASK
	.align		4
.L_23:
        /*0018*/ 	.byte	0x03, 0x50
        /*001a*/ 	.short	0x0000


	//----- nvinfo : EIATTR_MAXREG_COUNT
	.align		4
        /*001c*/ 	.byte	0x03, 0x1b
        /*001e*/ 	.short	0x00a8


	//----- nvinfo : EIATTR_NUM_BARRIERS
	.align		4
        /*0020*/ 	.byte	0x02, 0x4c
        /*0022*/ 	.byte	0x01
	.zero		1


	//----- nvinfo : EIATTR_EXTERNS
	.align		4
        /*0024*/ 	.byte	0x04, 0x0f
        /*0026*/ 	.short	(.L_25 - .L_24)


	//   ....[0]....
	.align		4
.L_24:
        /*0028*/ 	.word	index@(__assertfail)


	//----- nvinfo : EIATTR_MERCURY_ISA_VERSION
	.align		4
.L_25:
        /*002c*/ 	.byte	0x03, 0x5f
        /*002e*/ 	.short	0x0101


	//----- nvinfo : EIATTR_INT_WARP_WIDE_INSTR_OFFSETS
	.align		4
        /*0030*/ 	.byte	0x04, 0x31
        /*0032*/ 	.short	(.L_27 - .L_26)


	//   ....[0]....
.L_26:
        /*0034*/ 	.word	0x00000370


	//   ....[1]....
        /*0038*/ 	.word	0x000003a0


	//   ....[2]....
        /*003c*/ 	.word	0x00000480


	//----- nvinfo : EIATTR_COOP_GROUP_MASK_REGIDS
	.align		4
.L_27:
        /*0040*/ 	.byte	0x04, 0x29
        /*0042*/ 	.short	(.L_29 - .L_28)


	//   ....[0]....
.L_28:
        /*0044*/ 	.word	0xffffffff


	//   ....[1]....
        /*0048*/ 	.word	0xffffffff


	//   ....[2]....
        /*004c*/ 	.word	0xffffffff


	//   ....[3]....
        /*0050*/ 	.word	0xffffffff


	//   ....[4]....
        /*0054*/ 	.word	0xffffffff


	//----- nvinfo : EIATTR_COOP_GROUP_INSTR_OFFSETS
	.align		4
.L_29:
        /*0058*/ 	.byte	0x04, 0x28
        /*005a*/ 	.short	(.L_31 - .L_30)


	//   ....[0]....
.L_30:
        /*005c*/ 	.word	0x00000060


	//   ....[1]....
        /*0060*/ 	.word	0x00000070


	//   ....[2]....
        /*0064*/ 	.word	0x00000130


	//   ....[3]....
        /*0068*/ 	.word	0x00000280


	//   ....[4]....
        /*006c*/ 	.word	0x00000f30


	//----- nvinfo : EIATTR_REG_RECONFIG
	.align		4
.L_31:
        /*0070*/ 	.byte	0x01, 0x54
	.zero		2


	//----- nvinfo : EIATTR_SYSCALL_OFFSETS
	.align		4
        /*0074*/ 	.byte	0x04, 0x46
        /*0076*/ 	.short	(.L_33 - .L_32)


	//   ....[0]....
.L_32:
        /*0078*/ 	.word	0x000010f0


	//----- nvinfo : EIATTR_MBARRIER_INSTR_OFFSETS
	.align		4
.L_33:
        /*007c*/ 	.byte	0x04, 0x39
        /*007e*/ 	.short	(.L_35 - .L_34)


	//   ....[0]....
.L_34:
        /*0080*/ 	.word	0x00000230
        /*0084*/ 	.word	0x000000ff
        /*0088*/ 	.word	0x00000000
        /*008c*/ 	.short	0x0100
        /*008e*/ 	.byte	0x08
	.zero		1


	//   ....[1]....
        /*0090*/ 	.word	0x00000240
        /*0094*/ 	.word	0x000000ff
        /*0098*/ 	.word	0x00000010
        /*009c*/ 	.short	0x0100
        /*009e*/ 	.byte	0x08
	.zero		1


	//   ....[2]....
        /*00a0*/ 	.word	0x00000250
        /*00a4*/ 	.word	0x000000ff
        /*00a8*/ 	.word	0x00000008
        /*00ac*/ 	.short	0x0100
        /*00ae*/ 	.byte	0x08
	.zero		1


	//   ....[3]....
        /*00b0*/ 	.word	0x00000260
        /*00b4*/ 	.word	0x000000ff
        /*00b8*/ 	.word	0x00000018
        /*00bc*/ 	.short	0x0100
        /*00be*/ 	.byte	0x08
	.zero		1


	//   ....[4]....
        /*00c0*/ 	.word	0x000004f0
        /*00c4*/ 	.word	0x000000ff
        /*00c8*/ 	.word	0x00000030
        /*00cc*/ 	.short	0x0100
        /*00ce*/ 	.byte	0x06
	.zero		1


	//   ....[5]....
        /*00d0*/ 	.word	0x00000550
        /*00d4*/ 	.word	0x000000ff
        /*00d8*/ 	.word	0x00000038
        /*00dc*/ 	.short	0x0100
        /*00de*/ 	.byte	0x06
	.zero		1


	//   ....[6]....
        /*00e0*/ 	.word	0x00001170
        /*00e4*/ 	.word	0x00000003
        /*00e8*/ 	.word	0x00000000
        /*00ec*/ 	.short	0x010a
        /*00ee*/ 	.byte	0x3f
	.zero		1


	//   ....[7]....
        /*00f0*/ 	.word	0x000011b0
        /*00f4*/ 	.word	0x00000003
        /*00f8*/ 	.word	0x00000000
        /*00fc*/ 	.short	0x010a
        /*00fe*/ 	.byte	0x3f
	.zero		1


	//   ....[8]....
        /*0100*/ 	.word	0x00001770
        /*0104*/ 	.word	0x000000ff
        /*0108*/ 	.word	0x00000000
        /*010c*/ 	.short	0x010a
        /*010e*/ 	.byte	0x08
	.zero		1


	//   ....[9]....
        /*0110*/ 	.word	0x000017b0
        /*0114*/ 	.word	0x000000ff
        /*0118*/ 	.word	0x00000000
        /*011c*/ 	.short	0x010a
        /*011e*/ 	.byte	0x08
	.zero		1


	//   ....[10]....
        /*0120*/ 	.word	0x00001c40
        /*0124*/ 	.word	0x000000ff
        /*0128*/ 	.word	0x00000000
        /*012c*/ 	.short	0x0101
        /*012e*/ 	.byte	0x07
	.zero		1


	//   ....[11]....
        /*0130*/ 	.word	0x00001e20
        /*0134*/ 	.word	0x000000ff
        /*0138*/ 	.word	0x00000000
        /*013c*/ 	.short	0x0101
        /*013e*/ 	.byte	0x04
	.zero		1


	//   ....[12]....
        /*0140*/ 	.word	0x0000acc0
        /*0144*/ 	.word	0x0000000c
        /*0148*/ 	.word	0x00000010
        /*014c*/ 	.short	0x010a
        /*014e*/ 	.byte	0x3f
	.zero		1


	//   ....[13]....
        /*0150*/ 	.word	0x0000b140
        /*0154*/ 	.word	0x00000005
        /*0158*/ 	.word	0x00000038
        /*015c*/ 	.short	0x0101
        /*015e*/ 	.byte	0x3f
	.zero		1


	//   ....[14]....
        /*0160*/ 	.word	0x0000b840
        /*0164*/ 	.word	0x00000007
        /*0168*/ 	.word	0x00000000
        /*016c*/ 	.short	0x010a
        /*016e*/ 	.byte	0x3f
	.zero		1


	//   ....[15]....
        /*0170*/ 	.word	0x0000b8c0
        /*0174*/ 	.word	0x00000005
        /*0178*/ 	.word	0x00000000
        /*017c*/ 	.short	0x010a
        /*017e*/ 	.byte	0x3f
	.zero		1


	//   ....[16]....
        /*0180*/ 	.word	0x0000b920
        /*0184*/ 	.word	0x00000003
        /*0188*/ 	.word	0x00000000
        /*018c*/ 	.short	0x010a
        /*018e*/ 	.byte	0x3f
	.zero		1


	//   ....[17]....
        /*0190*/ 	.word	0x0000b980
        /*0194*/ 	.word	0x00000004
        /*0198*/ 	.word	0x00000000
        /*019c*/ 	.short	0x010a
        /*019e*/ 	.byte	0x3f
	.zero		1


	//   ....[18]....
        /*01a0*/ 	.word	0x0000ba50
        /*01a4*/ 	.word	0x0000000c
        /*01a8*/ 	.word	0x00000010
        /*01ac*/ 	.short	0x010a
        /*01ae*/ 	.byte	0x3f
	.zero		1


	//   ....[19]....
        /*01b0*/ 	.word	0x0000bb20
        /*01b4*/ 	.word	0x00000007
        /*01b8*/ 	.word	0x00000000
        /*01bc*/ 	.short	0x010a
        /*01be*/ 	.byte	0x3f
	.zero		1


	//----- nvinfo : EIATTR_NUM_MBARRIERS
	.align		4
.L_35:
        /*01c0*/ 	.byte	0x03, 0x38
        /*01c2*/ 	.short	0x0006


	//----- nvinfo : EIATTR_EXIT_INSTR_OFFSETS
	.align		4
        /*01c4*/ 	.byte	0x04, 0x1c
        /*01c6*/ 	.short	(.L_37 - .L_36)


	//   ....[0]....
.L_36:
        /*01c8*/ 	.word	0x000005a0


	//   ....[1]....
        /*01cc*/ 	.word	0x00000e60


	//   ....[2]....
        /*01d0*/ 	.word	0x0000a310


	//   ....[3]....
        /*01d4*/ 	.word	0x0000a940


	//   ....[4]....
        /*01d8*/ 	.word	0x0000b910


	//----- nvinfo : EIATTR_MAX_THREADS
	.align		4
.L_37:
        /*01dc*/ 	.byte	0x04, 0x05
        /*01de*/ 	.short	(.L_39 - .L_38)
.L_38:
        /*01e0*/ 	.word	0x00000180
        /*01e4*/ 	.word	0x00000001
        /*01e8*/ 	.word	0x00000001


	//----- nvinfo : EIATTR_CRS_STACK_SIZE
	.align		4
.L_39:
        /*01ec*/ 	.byte	0x04, 0x1e
        /*01ee*/ 	.short	(.L_41 - .L_40)
.L_40:
        /*01f0*/ 	.word	0x00000000


	//----- nvinfo : EIATTR_CBANK_PARAM_SIZE
	.align		4
.L_41:
        /*01f4*/ 	.byte	0x03, 0x19
        /*01f6*/ 	.short	0x0470


	//----- nvinfo : EIATTR_PARAM_CBANK
	.align		4
        /*01f8*/ 	.byte	0x04, 0x0a
        /*01fa*/ 	.short	(.L_43 - .L_42)
	.align		4
.L_42:
        /*01fc*/ 	.word	index@(.nv.constant0._ZN7cutlass13device_kernelINS_4gemm6kernel13GemmUniversalIN4cute5tupleIJiiiiEEENS1_10collective13CollectiveMmaINS1_34MainloopSm90TmaGmmaWarpSpecializedILi2ENS5_IJNS4_1CILi1EEESB_SB_EEENS1_35KernelTmaWarpSpecializedCooperativeEEENS5_IJNSA_ILi128EEENSA_ILi256EEESF_EEENS_6half_tENS5_IJSB_llEEESI_NS5_IJlSB_lEEENS4_8TiledMMAINS4_8MMA_AtomIJNS4_4SM904GMMA26MMA_64x256x16_F32F16F16_SSILNSO_5MajorE1ELSQ_0ELNSO_7ScaleInE1ELSR_1EEEEEENS4_6LayoutINS5_IJNSA_ILi2EEESB_SB_EEENS5_IJSB_NSA_ILi0EEESX_EEEEENS5_IJNS4_10UnderscoreES10_S10_EEEEENS4_13SM90_TMA_LOADENS4_14ComposedLayoutINS4_7SwizzleILi3ELi4ELi3EEENS4_18smem_ptr_flag_bitsILi16EEENSU_INS5_IJNSA_ILi64EEENSA_ILi8EEEEEENS5_IJSB_S19_EEEEEEEvNS4_8identityES13_NS14_IS16_S18_NSU_INS5_IJS1A_S19_EEENS5_IJS19_SB_EEEEEEEvS1F_EENS_8epilogue10collective6detail29Sm90TmaWarpSpecializedAdapterINS1M_15DefaultEpilogueISI_SK_SK_NS1L_6thread17LinearCombinationISI_Li1EffLNS1Q_9ScaleType4KindE0ELNS_15FloatRoundStyleE2ESI_EENS1_15EpilogueDefaultEEEEEvvEEEEvNT_6ParamsE)
        /*0200*/ 	.short	0x0210
        /*0202*/ 	.short	0x0470


	//----- nvinfo : EIATTR_SW_WAR
	.align		4
.L_43:
        /*0204*/ 	.byte	0x04, 0x36
        /*0206*/ 	.short	(.L_45 - .L_44)
.L_44:
        /*0208*/ 	.word	0x00000008
.L_45:


//--------------------- .nv.callgraph             --------------------------
	.section	.nv.callgraph,"",@"SHT_CUDA_CALLGRAPH"
	.align	4
	.sectionentsize	8
	.align		4
        /*0000*/ 	.word	0x00000000
	.align		4
        /*0004*/ 	.word	0xffffffff
	.align		4
        /*0008*/ 	.word	index@(_ZN7cutlass13device_kernelINS_4gemm6kernel13GemmUniversalIN4cute5tupleIJiiiiEEENS1_10collective13CollectiveMmaINS1_34MainloopSm90TmaGmmaWarpSpecializedILi2ENS5_IJNS4_1CILi1EEESB_SB_EEENS1_35KernelTmaWarpSpecializedCooperativeEEENS5_IJNSA_ILi128EEENSA_ILi256EEESF_EEENS_6half_tENS5_IJSB_llEEESI_NS5_IJlSB_lEEENS4_8TiledMMAINS4_8MMA_AtomIJNS4_4SM904GMMA26MMA_64x256x16_F32F16F16_SSILNSO_5MajorE1ELSQ_0ELNSO_7ScaleInE1ELSR_1EEEEEENS4_6LayoutINS5_IJNSA_ILi2EEESB_SB_EEENS5_IJSB_NSA_ILi0EEESX_EEEEENS5_IJNS4_10UnderscoreES10_S10_EEEEENS4_13SM90_TMA_LOADENS4_14ComposedLayoutINS4_7SwizzleILi3ELi4ELi3EEENS4_18smem_ptr_flag_bitsILi16EEENSU_INS5_IJNSA_ILi64EEENSA_ILi8EEEEEENS5_IJSB_S19_EEEEEEEvNS4_8identityES13_NS14_IS16_S18_NSU_INS5_IJS1A_S19_EEENS5_IJS19_SB_EEEEEEEvS1F_EENS_8epilogue10collective6detail29Sm90TmaWarpSpecializedAdapterINS1M_15DefaultEpilogueISI_SK_SK_NS1L_6thread17LinearCombinationISI_Li1EffLNS1Q_9ScaleType4KindE0ELNS_15FloatRoundStyleE2ESI_EENS1_15EpilogueDefaultEEEEEvvEEEEvNT_6ParamsE)
	.align		4
        /*000c*/ 	.word	index@(__assertfail)
	.align		4
        /*0010*/ 	.word	0x00000000
	.align		4
        /*0014*/ 	.word	0xfffffffe
	.align		4
        /*0018*/ 	.word	0x00000000
	.align		4
        /*001c*/ 	.word	0xfffffffd
	.align		4
        /*0020*/ 	.word	0x00000000
	.align		4
        /*0024*/ 	.word	0xfffffffc


//--------------------- .nv.constant4             --------------------------
	.section	.nv.constant4,"a",@progbits
	.align	8
	.align		8
.nv.constant4:
        /*0000*/ 	.dword	__assertfail
	.align		8
        /*0008*/ 	.dword	__unnamed_1
	.align		8
        /*0010*/ 	.dword	_ZN40_INTERNAL_5c7a9180_4_k_cu_3ee21e03_242154cuda3std3__45__cpo5beginE
	.align		8
        /*0018*/ 	.dword	_ZN40_INTERNAL_5c7a9180_4_k_cu_3ee21e03_242154cuda3std3__45__cpo3endE
	.align		8
        /*0020*/ 	.dword	_ZN40_INTERNAL_5c7a9180_4_k_cu_3ee21e03_242154cuda3std3__45__cpo6cbeginE
	.align		8
        /*0028*/ 	.dword	_ZN40_INTERNAL_5c7a9180_4_k_cu_3ee21e03_242154cuda3std3__45__cpo4cendE
	.align		8
        /*0030*/ 	.dword	_ZN40_INTERNAL_5c7a9180_4_k_cu_3ee21e03_242154cuda3std3__442_GLOBAL__N__5c7a9180_4_k_cu_3ee21e03_242156ignoreE
	.align		8
        /*0038*/ 	.dword	_ZN40_INTERNAL_5c7a9180_4_k_cu_3ee21e03_242154cuda3std3__419piecewise_constructE
	.align		8
        /*0040*/ 	.dword	_ZN40_INTERNAL_5c7a9180_4_k_cu_3ee21e03_242154cuda3std3__48in_placeE
	.align		8
        /*0048*/ 	.dword	_ZN40_INTERNAL_5c7a9180_4_k_cu_3ee21e03_242154cuda3std6ranges3__45__cpo4swapE
	.align		8
        /*0050*/ 	.dword	_ZN40_INTERNAL_5c7a9180_4_k_cu_3ee21e03_242154cuda3std6ranges3__45__cpo9iter_moveE
	.align		8
        /*0058*/ 	.dword	_ZN40_INTERNAL_5c7a9180_4_k_cu_3ee21e03_242154cute7productE
	.align		8
        /*0060*/ 	.dword	_ZN40_INTERNAL_5c7a9180_4_k_cu_3ee21e03_242154cute1_E
	.align		8
        /*0068*/ 	.dword	$str$22
	.align		8
        /*0070*/ 	.dword	$str$23


//--------------------- .text._ZN7cutlass13device_kernelINS_4gemm6kernel13GemmUniversalIN4cute5tupleIJiiiiEEENS1_10collective13CollectiveMmaINS1_34MainloopSm90TmaGmmaWarpSpecializedILi2ENS5_IJNS4_1CILi1EEESB_SB_EEENS1_35KernelTmaWarpSpecializedCooperativeEEENS5_IJNSA_ILi128EEENSA_ILi256EEESF_EEENS_6half_tENS5_IJSB_llEEESI_NS5_IJlSB_lEEENS4_8TiledMMAINS4_8MMA_AtomIJNS4_4SM904GMMA26MMA_64x256x16_F32F16F16_SSILNSO_5MajorE1ELSQ_0ELNSO_7ScaleInE1ELSR_1EEEEEENS4_6LayoutINS5_IJNSA_ILi2EEESB_SB_EEENS5_IJSB_NSA_ILi0EEESX_EEEEENS5_IJNS4_10UnderscoreES10_S10_EEEEENS4_13SM90_TMA_LOADENS4_14ComposedLayoutINS4_7SwizzleILi3ELi4ELi3EEENS4_18smem_ptr_flag_bitsILi16EEENSU_INS5_IJNSA_ILi64EEENSA_ILi8EEEEEENS5_IJSB_S19_EEEEEEEvNS4_8identityES13_NS14_IS16_S18_NSU_INS5_IJS1A_S19_EEENS5_IJS19_SB_EEEEEEEvS1F_EENS_8epilogue10collective6detail29Sm90TmaWarpSpecializedAdapterINS1M_15DefaultEpilogueISI_SK_SK_NS1L_6thread17LinearCombinationISI_Li1EffLNS1Q_9ScaleType4KindE0ELNS_15FloatRoundStyleE2ESI_EENS1_15EpilogueDefaultEEEEEvvEEEEvNT_6ParamsE --------------------------
	.section	.text._ZN7cutlass13device_kernelINS_4gemm6kernel13GemmUniversalIN4cute5tupleIJiiiiEEENS1_10collective13CollectiveMmaINS1_34MainloopSm90TmaGmmaWarpSpecializedILi2ENS5_IJNS4_1CILi1EEESB_SB_EEENS1_35KernelTmaWarpSpecializedCooperativeEEENS5_IJNSA_ILi128EEENSA_ILi256EEESF_EEENS_6half_tENS5_IJSB_llEEESI_NS5_IJlSB_lEEENS4_8TiledMMAINS4_8MMA_AtomIJNS4_4SM904GMMA26MMA_64x256x16_F32F16F16_SSILNSO_5MajorE1ELSQ_0ELNSO_7ScaleInE1ELSR_1EEEEEENS4_6LayoutINS5_IJNSA_ILi2EEESB_SB_EEENS5_IJSB_NSA_ILi0EEESX_EEEEENS5_IJNS4_10UnderscoreES10_S10_EEEEENS4_13SM90_TMA_LOADENS4_14ComposedLayoutINS4_7SwizzleILi3ELi4ELi3EEENS4_18smem_ptr_flag_bitsILi16EEENSU_INS5_IJNSA_ILi64EEENSA_ILi8EEEEEENS5_IJSB_S19_EEEEEEEvNS4_8identityES13_NS14_IS16_S18_NSU_INS5_IJS1A_S19_EEENS5_IJS19_SB_EEEEEEEvS1F_EENS_8epilogue10collective6detail29Sm90TmaWarpSpecializedAdapterINS1M_15DefaultEpilogueISI_SK_SK_NS1L_6thread17LinearCombinationISI_Li1EffLNS1Q_9ScaleType4KindE0ELNS_15FloatRoundStyleE2ESI_EENS1_15EpilogueDefaultEEEEEvvEEEEvNT_6ParamsE,"ax",@progbits
	.align	128
.text._ZN7cutlass13device_kernelINS_4gemm6kernel13GemmUniversalIN4cute5tupleIJiiiiEEENS1_10collective13CollectiveMmaINS1_34MainloopSm90TmaGmmaWarpSpecializedILi2ENS5_IJNS4_1CILi1EEESB_SB_EEENS1_35KernelTmaWarpSpecializedCooperativeEEENS5_IJNSA_ILi128EEENSA_ILi256EEESF_EEENS_6half_tENS5_IJSB_llEEESI_NS5_IJlSB_lEEENS4_8TiledMMAINS4_8MMA_AtomIJNS4_4SM904GMMA26MMA_64x256x16_F32F16F16_SSILNSO_5MajorE1ELSQ_0ELNSO_7ScaleInE1ELSR_1EEEEEENS4_6LayoutINS5_IJNSA_ILi2EEESB_SB_EEENS5_IJSB_NSA_ILi0EEESX_EEEEENS5_IJNS4_10UnderscoreES10_S10_EEEEENS4_13SM90_TMA_LOADENS4_14ComposedLayoutINS4_7SwizzleILi3ELi4ELi3EEENS4_18smem_ptr_flag_bitsILi16EEENSU_INS5_IJNSA_ILi64EEENSA_ILi8EEEEEENS5_IJSB_S19_EEEEEEEvNS4_8identityES13_NS14_IS16_S18_NSU_INS5_IJS1A_S19_EEENS5_IJS19_SB_EEEEEEEvS1F_EENS_8epilogue10collective6detail29Sm90TmaWarpSpecializedAdapterINS1M_15DefaultEpilogueISI_SK_SK_NS1L_6thread17LinearCombinationISI_Li1EffLNS1Q_9ScaleType4KindE0ELNS_15FloatRoundStyleE2ESI_EENS1_15EpilogueDefaultEEEEEvvEEEEvNT_6ParamsE:
        .type           _ZN7cutlass13device_kernelINS_4gemm6kernel13GemmUniversalIN4cute5tupleIJiiiiEEENS1_10collective13CollectiveMmaINS1_34MainloopSm90TmaGmmaWarpSpecializedILi2ENS5_IJNS4_1CILi1EEESB_SB_EEENS1_35KernelTmaWarpSpecializedCooperativeEEENS5_IJNSA_ILi128EEENSA_ILi256EEESF_EEENS_6half_tENS5_IJSB_llEEESI_NS5_IJlSB_lEEENS4_8TiledMMAINS4_8MMA_AtomIJNS4_4SM904GMMA26MMA_64x256x16_F32F16F16_SSILNSO_5MajorE1ELSQ_0ELNSO_7ScaleInE1ELSR_1EEEEEENS4_6LayoutINS5_IJNSA_ILi2EEESB_SB_EEENS5_IJSB_NSA_ILi0EEESX_EEEEENS5_IJNS4_10UnderscoreES10_S10_EEEEENS4_13SM90_TMA_LOADENS4_14ComposedLayoutINS4_7SwizzleILi3ELi4ELi3EEENS4_18smem_ptr_flag_bitsILi16EEENSU_INS5_IJNSA_ILi64EEENSA_ILi8EEEEEENS5_IJSB_S19_EEEEEEEvNS4_8identityES13_NS14_IS16_S18_NSU_INS5_IJS1A_S19_EEENS5_IJS19_SB_EEEEEEEvS1F_EENS_8epilogue10collective6detail29Sm90TmaWarpSpecializedAdapterINS1M_15DefaultEpilogueISI_SK_SK_NS1L_6thread17LinearCombinationISI_Li1EffLNS1Q_9ScaleType4KindE0ELNS_15FloatRoundStyleE2ESI_EENS1_15EpilogueDefaultEEEEEvvEEEEvNT_6ParamsE,@function
        .size           _ZN7cutlass13device_kernelINS_4gemm6kernel13GemmUniversalIN4cute5tupleIJiiiiEEENS1_10collective13CollectiveMmaINS1_34MainloopSm90TmaGmmaWarpSpecializedILi2ENS5_IJNS4_1CILi1EEESB_SB_EEENS1_35KernelTmaWarpSpecializedCooperativeEEENS5_IJNSA_ILi128EEENSA_ILi256EEESF_EEENS_6half_tENS5_IJSB_llEEESI_NS5_IJlSB_lEEENS4_8TiledMMAINS4_8MMA_AtomIJNS4_4SM904GMMA26MMA_64x256x16_F32F16F16_SSILNSO_5MajorE1ELSQ_0ELNSO_7ScaleInE1ELSR_1EEEEEENS4_6LayoutINS5_IJNSA_ILi2EEESB_SB_EEENS5_IJSB_NSA_ILi0EEESX_EEEEENS5_IJNS4_10UnderscoreES10_S10_EEEEENS4_13SM90_TMA_LOADENS4_14ComposedLayoutINS4_7SwizzleILi3ELi4ELi3EEENS4_18smem_ptr_flag_bitsILi16EEENSU_INS5_IJNSA_ILi64EEENSA_ILi8EEEEEENS5_IJSB_S19_EEEEEEEvNS4_8identityES13_NS14_IS16_S18_NSU_INS5_IJS1A_S19_EEENS5_IJS19_SB_EEEEEEEvS1F_EENS_8epilogue10collective6detail29Sm90TmaWarpSpecializedAdapterINS1M_15DefaultEpilogueISI_SK_SK_NS1L_6thread17LinearCombinationISI_Li1EffLNS1Q_9ScaleType4KindE0ELNS_15FloatRoundStyleE2ESI_EENS1_15EpilogueDefaultEEEEEvvEEEEvNT_6ParamsE,(.L_x_318 - _ZN7cutlass13device_kernelINS_4gemm6kernel13GemmUniversalIN4cute5tupleIJiiiiEEENS1_10collective13CollectiveMmaINS1_34MainloopSm90TmaGmmaWarpSpecializedILi2ENS5_IJNS4_1CILi1EEESB_SB_EEENS1_35KernelTmaWarpSpecializedCooperativeEEENS5_IJNSA_ILi128EEENSA_ILi256EEESF_EEENS_6half_tENS5_IJSB_llEEESI_NS5_IJlSB_lEEENS4_8TiledMMAINS4_8MMA_AtomIJNS4_4SM904GMMA26MMA_64x256x16_F32F16F16_SSILNSO_5MajorE1ELSQ_0ELNSO_7ScaleInE1ELSR_1EEEEEENS4_6LayoutINS5_IJNSA_ILi2EEESB_SB_EEENS5_IJSB_NSA_ILi0EEESX_EEEEENS5_IJNS4_10UnderscoreES10_S10_EEEEENS4_13SM90_TMA_LOADENS4_14ComposedLayoutINS4_7SwizzleILi3ELi4ELi3EEENS4_18smem_ptr_flag_bitsILi16EEENSU_INS5_IJNSA_ILi64EEENSA_ILi8EEEEEENS5_IJSB_S19_EEEEEEEvNS4_8identityES13_NS14_IS16_S18_NSU_INS5_IJS1A_S19_EEENS5_IJS19_SB_EEEEEEEvS1F_EENS_8epilogue10collective6detail29Sm90TmaWarpSpecializedAdapterINS1M_15DefaultEpilogueISI_SK_SK_NS1L_6thread17LinearCombinationISI_Li1EffLNS1Q_9ScaleType4KindE0ELNS_15FloatRoundStyleE2ESI_EENS1_15EpilogueDefaultEEEEEvvEEEEvNT_6ParamsE)
        .other          _ZN7cutlass13device_kernelINS_4gemm6kernel13GemmUniversalIN4cute5tupleIJiiiiEEENS1_10collective13CollectiveMmaINS1_34MainloopSm90TmaGmmaWarpSpecializedILi2ENS5_IJNS4_1CILi1EEESB_SB_EEENS1_35KernelTmaWarpSpecializedCooperativeEEENS5_IJNSA_ILi128EEENSA_ILi256EEESF_EEENS_6half_tENS5_IJSB_llEEESI_NS5_IJlSB_lEEENS4_8TiledMMAINS4_8MMA_AtomIJNS4_4SM904GMMA26MMA_64x256x16_F32F16F16_SSILNSO_5MajorE1ELSQ_0ELNSO_7ScaleInE1ELSR_1EEEEEENS4_6LayoutINS5_IJNSA_ILi2EEESB_SB_EEENS5_IJSB_NSA_ILi0EEESX_EEEEENS5_IJNS4_10UnderscoreES10_S10_EEEEENS4_13SM90_TMA_LOADENS4_14ComposedLayoutINS4_7SwizzleILi3ELi4ELi3EEENS4_18smem_ptr_flag_bitsILi16EEENSU_INS5_IJNSA_ILi64EEENSA_ILi8EEEEEENS5_IJSB_S19_EEEEEEEvNS4_8identityES13_NS14_IS16_S18_NSU_INS5_IJS1A_S19_EEENS5_IJS19_SB_EEEEEEEvS1F_EENS_8epilogue10collective6detail29Sm90TmaWarpSpecializedAdapterINS1M_15DefaultEpilogueISI_SK_SK_NS1L_6thread17LinearCombinationISI_Li1EffLNS1Q_9ScaleType4KindE0ELNS_15FloatRoundStyleE2ESI_EENS1_15EpilogueDefaultEEEEEvvEEEEvNT_6ParamsE,@"STO_CUDA_ENTRY STV_DEFAULT"
_ZN7cutlass13device_kernelINS_4gemm6kernel13GemmUniversalIN4cute5tupleIJiiiiEEENS1_10collective13CollectiveMmaINS1_34MainloopSm90TmaGmmaWarpSpecializedILi2ENS5_IJNS4_1CILi1EEESB_SB_EEENS1_35KernelTmaWarpSpecializedCooperativeEEENS5_IJNSA_ILi128EEENSA_ILi256EEESF_EEENS_6half_tENS5_IJSB_llEEESI_NS5_IJlSB_lEEENS4_8TiledMMAINS4_8MMA_AtomIJNS4_4SM904GMMA26MMA_64x256x16_F32F16F16_SSILNSO_5MajorE1ELSQ_0ELNSO_7ScaleInE1ELSR_1EEEEEENS4_6LayoutINS5_IJNSA_ILi2EEESB_SB_EEENS5_IJSB_NSA_ILi0EEESX_EEEEENS5_IJNS4_10UnderscoreES10_S10_EEEEENS4_13SM90_TMA_LOADENS4_14ComposedLayoutINS4_7SwizzleILi3ELi4ELi3EEENS4_18smem_ptr_flag_bitsILi16EEENSU_INS5_IJNSA_ILi64EEENSA_ILi8EEEEEENS5_IJSB_S19_EEEEEEEvNS4_8identityES13_NS14_IS16_S18_NSU_INS5_IJS1A_S19_EEENS5_IJS19_SB_EEEEEEEvS1F_EENS_8epilogue10collective6detail29Sm90TmaWarpSpecializedAdapterINS1M_15DefaultEpilogueISI_SK_SK_NS1L_6thread17LinearCombinationISI_Li1EffLNS1Q_9ScaleType4KindE0ELNS_15FloatRoundStyleE2ESI_EENS1_15EpilogueDefaultEEEEEvvEEEEvNT_6ParamsE:
[----:B------:R-:W0:Y:S01]  /*0000*/  LDC R1, c[0x0][0x28] ;  /* 0x00000a00ff017b82 */ /* 0x000e220000000800 */
[----:B------:R-:W1:Y:S01]  /*0010*/  S2R R18, SR_TID.X ;  /* 0x0000000000127919 */ /* 0x000e620000002100 */
[----:B------:R-:W-:Y:S01]  /*0020*/  ELECT P0, URZ, PT ;  /* 0x00000000003f782f */ /* 0x000fe20003800000 */
[----:B------:R-:W-:Y:S01]  /*0030*/  BSSY B0, `(.L_x_0) ;  /* 0x000000f000007945 */ /* 0x000fe20003800000 */
[--C-:B-1----:R-:W-:Y:S02]  /*0040*/  SHF.R.U32.HI R0, RZ, 0x5, R18.reuse ;  /* 0x00000005ff007819 */ /* 0x102fe40000011612 */
[----:B------:R-:W-:-:S03]  /*0050*/  SHF.R.U32.HI R22, RZ, 0x7, R18 ;  /* 0x00000007ff167819 */ /* 0x000fc60000011612 */
[----:B------:R-:W1:Y:S04]  /*0060*/  SHFL.IDX PT, R5, R0, RZ, 0x1f ;  /* 0x00001fff00057589 */ /* 0x000e6800000e0000 */
[----:B------:R2:W3:Y:S01]  /*0070*/  SHFL.IDX PT, R8, R22, RZ, 0x1f ;  /* 0x00001fff16087589 */ /* 0x0004e200000e0000 */
[----:B-1----:R-:W-:-:S13]  /*0080*/  ISETP.NE.OR P0, PT, R5, RZ, !P0 ;  /* 0x000000ff0500720c */ /* 0x002fda0004705670 */
[----:B0-23--:R-:W-:Y:S05]  /*0090*/  @P0 BRA `(.L_x_1) ;  /* 0x0000000000200947 */ /* 0x00dfea0003800000 */
[----:B------:R-:W-:Y:S02]  /*00a0*/  ULDC.64 UR4, c[0x0][0x198] ;  /* 0x0000660000047ab9 */ /* 0x000fe40000000a00 */
[----:B------:R-:W-:Y:S02]  /*00b0*/  UIADD3 UR6, UP0, UR4, 0xf0, URZ ;  /* 0x000000f004067890 */ /* 0x000fe4000ff1e03f */
[----:B------:R-:W-:Y:S02]  /*00c0*/  UIADD3 UR4, UP1, UR4, 0x1f0, URZ ;  /* 0x000001f004047890 */ /* 0x000fe4000ff3e03f */
[----:B------:R-:W-:Y:S02]  /*00d0*/  UIADD3.X UR7, URZ, UR5, URZ, UP0, !UPT ;  /* 0x000000053f077290 */ /* 0x000fe400087fe43f */
[----:B------:R-:W-:-:S07]  /*00e0*/  UIADD3.X UR5, URZ, UR5, URZ, UP1, !UPT ;  /* 0x000000053f057290 */ /* 0x000fce0008ffe43f */
[----:B------:R0:W-:Y:S02]  /*00f0*/  UTMACCTL.PF [UR6] ;  /* 0x00000000060079b9 */ /* 0x0001e40008040000 */
[----:B------:R0:W-:Y:S02]  /*0100*/  UTMACCTL.PF [UR4] ;  /* 0x00000000040079b9 */ /* 0x0001e40008040000 */
[----:B0-----:R-:W-:Y:S01]  /*0110*/  NOP ;  /* 0x0000000000007918 */ /* 0x001fe20000000000 */
.L_x_1:
[----:B------:R-:W-:Y:S05]  /*0120*/  BSYNC B0 ;  /* 0x0000000000007941 */ /* 0x000fea0003800000 */
.L_x_0:
[----:B------:R-:W0:Y:S02]  /*0130*/  SHFL.IDX PT, R2, R0, RZ, 0x1f ;  /* 0x00001fff00027589 */ /* 0x000e2400000e0000 */
[----:B0-----:R-:W-:-:S13]  /*0140*/  ISETP.NE.AND P0, PT, R2, RZ, PT ;  /* 0x000000ff0200720c */ /* 0x001fda0003f05270 */
[----:B------:R-:W-:Y:S05]  /*0150*/  @P0 BRA `(.L_x_2) ;  /* 0x0000000000480947 */ /* 0x000fea0003800000 */
[----:B------:R-:W0:Y:S01]  /*0160*/  S2UR UR8, SR_CgaCtaId ;  /* 0x00000000000879c3 */ /* 0x000e220000008800 */
[----:B------:R-:W-:Y:S01]  /*0170*/  UMOV UR4, 0x400 ;  /* 0x0000040000047882 */ /* 0x000fe20000000000 */
[----:B------:R-:W-:Y:S01]  /*0180*/  UMOV UR5, 0x1 ;  /* 0x0000000100057882 */ /* 0x000fe20000000000 */
[----:B------:R-:W-:Y:S01]  /*0190*/  UMOV UR6, 0x100 ;  /* 0x0000010000067882 */ /* 0x000fe20000000000 */
[----:B------:R-:W-:Y:S01]  /*01a0*/  ELECT P0, URZ, PT ;  /* 0x00000000003f782f */ /* 0x000fe20003800000 */
[----:B------:R-:W-:-:S04]  /*01b0*/  UIADD3 UR6, -UR6, 0x100000, URZ ;  /* 0x0010000006067890 */ /* 0x000fc8000fffe13f */
[----:B------:R-:W-:Y:S02]  /*01c0*/  USHF.L.U32 UR7, UR6, 0xb, URZ ;  /* 0x0000000b06077899 */ /* 0x000fe4000800063f */
[----:B------:R-:W-:Y:S02]  /*01d0*/  USHF.L.U32 UR6, UR6, 0x1, URZ ;  /* 0x0000000106067899 */ /* 0x000fe4000800063f */
[----:B0-----:R-:W-:Y:S02]  /*01e0*/  ULEA UR8, UR8, UR4, 0x18 ;  /* 0x0000000408087291 */ /* 0x001fe4000f8ec03f */
[----:B------:R-:W-:-:S04]  /*01f0*/  UIADD3 UR4, -UR5, 0x100000, URZ ;  /* 0x0010000005047890 */ /* 0x000fc8000fffe13f */
[----:B------:R-:W-:Y:S02]  /*0200*/  USHF.L.U32 UR5, UR4, 0xb, URZ ;  /* 0x0000000b04057899 */ /* 0x000fe4000800063f */
[----:B------:R-:W-:Y:S01]  /*0210*/  USHF.L.U32 UR4, UR4, 0x1, URZ ;  /* 0x0000000104047899 */ /* 0x000fe2000800063f */
[----:B------:R-:W0:Y:S11]  /*0220*/  FENCE.VIEW.ASYNC.S ;  /* 0x00000000000073c6 */ /* 0x000e360000000000 */
[----:B0-----:R0:W1:Y:S01]  /*0230*/  SYNCS.EXCH.64 URZ, [UR8], UR4 ;  /* 0x00000004083f75b2 */ /* 0x0010620008000100 */
[----:B------:R0:W2:Y:S01]  /*0240*/  SYNCS.EXCH.64 URZ, [UR8+0x10], UR6 ;  /* 0x00001006083f75b2 */ /* 0x0000a20008000100 */
[----:B------:R0:W3:Y:S01]  /*0250*/  SYNCS.EXCH.64 URZ, [UR8+0x8], UR4 ;  /* 0x00000804083f75b2 */ /* 0x0000e20008000100 */
[----:B------:R0:W4:Y:S01]  /*0260*/  SYNCS.EXCH.64 URZ, [UR8+0x18], UR6 ;  /* 0x00001806083f75b2 */ /* 0x0001220008000100 */
[----:B------:R-:W-:Y:S01]  /*0270*/  NOP ;  /* 0x0000000000007918 */ /* 0x000fe20000000000 */
.L_x_2:
[----:B------:R-:W5:Y:S01]  /*0280*/  SHFL.IDX PT, R0, R0, RZ, 0x1f ;  /* 0x00001fff00007589 */ /* 0x000f6200000e0000 */
[----:B------:R-:W-:Y:S01]  /*0290*/  ELECT P0, URZ, PT ;  /* 0x00000000003f782f */ /* 0x000fe20003800000 */
[----:B------:R-:W1:Y:S01]  /*02a0*/  LDC R2, c[0x0][0x65c] ;  /* 0x00019700ff027b82 */ /* 0x000e620000000800 */
[----:B------:R-:W-:Y:S01]  /*02b0*/  SHF.R.S32.HI R6, RZ, 0x1f, R5 ;  /* 0x0000001fff067819 */ /* 0x000fe20000011405 */
[----:B------:R-:W2:Y:S01]  /*02c0*/  S2R R3, SR_CTAID.Y ;  /* 0x0000000000037919 */ /* 0x000ea20000002600 */
[----:B0-----:R-:W-:Y:S01]  /*02d0*/  UMOV UR4, 0x20 ;  /* 0x0000002000047882 */ /* 0x001fe20000000000 */
[----:B------:R-:W-:Y:S01]  /*02e0*/  ISETP.NE.AND P2, PT, R8, RZ, PT ;  /* 0x000000ff0800720c */ /* 0x000fe20003f45270 */
[----:B------:R-:W-:Y:S01]  /*02f0*/  NOP ;  /* 0x0000000000007918 */ /* 0x000fe20000000000 */
[----:B------:R-:W0:Y:S01]  /*0300*/  S2R R4, SR_CTAID.X ;  /* 0x0000000000047919 */ /* 0x000e220000002500 */
[----:B------:R-:W-:Y:S01]  /*0310*/  LEA.HI R6, R6, R5, RZ, 0x2 ;  /* 0x0000000506067211 */ /* 0x000fe200078f10ff */
[----:B------:R-:W-:Y:S01]  /*0320*/  NOP ;  /* 0x0000000000007918 */ /* 0x000fe20000000000 */
[----:B-----5:R-:W-:-:S02]  /*0330*/  ISETP.NE.OR P0, PT, R0, RZ, !P0 ;  /* 0x000000ff0000720c */ /* 0x020fc40004705670 */
[----:B-1----:R-:W-:-:S04]  /*0340*/  ISETP.NE.AND P3, PT, R2, 0x1, PT ;  /* 0x000000010200780c */ /* 0x002fc80003f65270 */
[----:B------:R-:W-:Y:S02]  /*0350*/  P2R R0, PR, RZ, 0x8 ;  /* 0x00000008ff007803 */ /* 0x000fe40000000000 */
[----:B------:R-:W-:-:S05]  /*0360*/  LOP3.LUT R0, R6, 0xfffffffc, RZ, 0xc0, !PT ;  /* 0xfffffffc06007812 */ /* 0x000fca00078ec0ff */
[----:B------:R-:W-:Y:S01]  /*0370*/  VOTEU.ALL UP0, P0 ;  /* 0x00000000003f7886 */ /* 0x000fe20000000000 */
[----:B------:R-:W-:Y:S01]  /*0380*/  IMAD.IADD R0, R5, 0x1, -R0 ;  /* 0x0000000105007824 */ /* 0x000fe200078e0a00 */
[----:B------:R-:W0:Y:S01]  /*0390*/  @P3 LDC R17, c[0x0][0x10] ;  /* 0x00000400ff113b82 */ /* 0x000e220000000800 */
[----:B------:R-:W-:Y:S01]  /*03a0*/  VOTEU.ALL UP1, P0 ;  /* 0x00000000003f7886 */ /* 0x000fe20000020000 */
[----:B--2---:R-:W-:Y:S01]  /*03b0*/  @P3 IMAD.MOV.U32 R6, RZ, RZ, R3 ;  /* 0x000000ffff063224 */ /* 0x004fe200078e0003 */
[----:B------:R-:W-:Y:S01]  /*03c0*/  @!UP0 UMOV UR6, 0x400 ;  /* 0x0000040000068882 */ /* 0x000fe20000000000 */
[----:B------:R-:W-:-:S04]  /*03d0*/  @!UP0 UIADD3 UR4, -UR4, 0x100000, URZ ;  /* 0x0010000004048890 */ /* 0x000fc8000fffe13f */
[----:B------:R-:W-:Y:S02]  /*03e0*/  @!UP0 USHF.L.U32 UR5, UR4, 0xb, URZ ;  /* 0x0000000b04058899 */ /* 0x000fe4000800063f */
[----:B------:R-:W-:Y:S01]  /*03f0*/  @!UP0 USHF.L.U32 UR4, UR4, 0x1, URZ ;  /* 0x0000000104048899 */ /* 0x000fe2000800063f */
[----:B------:R-:W-:Y:S02]  /*0400*/  @P3 IMAD.MOV.U32 R7, RZ, RZ, RZ ;  /* 0x000000ffff073224 */ /* 0x000fe400078e00ff */
[----:B------:R-:W-:Y:S01]  /*0410*/  IMAD.MOV.U32 R5, RZ, RZ, RZ ;  /* 0x000000ffff057224 */ /* 0x000fe200078e00ff */
[----:B------:R-:W1:Y:S01]  /*0420*/  @!UP0 S2UR UR7, SR_CgaCtaId ;  /* 0x00000000000789c3 */ /* 0x000e620000008800 */
[----:B------:R-:W-:-:S07]  /*0430*/  @P3 IMAD.MOV.U32 R11, RZ, RZ, RZ ;  /* 0x000000ffff0b3224 */ /* 0x000fce00078e00ff */
[----:B------:R-:W2:Y:S01]  /*0440*/  @!P3 LDC R9, c[0x0][0xc] ;  /* 0x00000300ff09bb82 */ /* 0x000ea20000000800 */
[----:B0-----:R-:W-:-:S04]  /*0450*/  @P3 IMAD.WIDE.U32 R16, R4, R17, R6 ;  /* 0x0000001104103225 */ /* 0x001fc800078e0006 */
[----:B------:R-:W-:Y:S01]  /*0460*/  @P3 IMAD.IADD R17, R17, 0x1, R11 ;  /* 0x0000000111113824 */ /* 0x000fe200078e020b */
[----:B-1----:R-:W-:Y:S01]  /*0470*/  @!UP0 ULEA UR6, UR7, UR6, 0x18 ;  /* 0x0000000607068291 */ /* 0x002fe2000f8ec03f */
[----:B------:R-:W-:Y:S01]  /*0480*/  VOTEU.ALL UP0, P0 ;  /* 0x00000000003f7886 */ /* 0x000fe20000000000 */
[----:B------:R-:W-:-:S04]  /*0490*/  ISETP.NE.AND P0, PT, R0, 0x3, PT ;  /* 0x000000030000780c */ /* 0x000fc80003f05270 */
[----:B------:R-:W-:Y:S01]  /*04a0*/  ISETP.EQ.OR P0, PT, R0, RZ, !P0 ;  /* 0x000000ff0000720c */ /* 0x000fe20004702670 */
[----:B--2---:R-:W-:-:S03]  /*04b0*/  @!P3 IMAD.WIDE.U32 R6, R9, R3, R4 ;  /* 0x000000030906b225 */ /* 0x004fc600078e0004 */
[C---:B------:R-:W-:Y:S01]  /*04c0*/  ISETP.EQ.AND P0, PT, R8.reuse, RZ, P0 ;  /* 0x000000ff0800720c */ /* 0x040fe20000702270 */
[----:B------:R-:W-:Y:S01]  /*04d0*/  VIADD R8, R8, 0xffffffff ;  /* 0xffffffff08087836 */ /* 0x000fe20000000000 */
[----:B------:R-:W0:Y:S02]  /*04e0*/  FENCE.VIEW.ASYNC.S ;  /* 0x00000000000073c6 */ /* 0x000e240000000000 */
[----:B0-----:R0:W3:Y:S01]  /*04f0*/  @!UP0 SYNCS.EXCH.64 URZ, [UR6+0x30], UR4 ;  /* 0x00003004063f85b2 */ /* 0x0010e20008000100 */
[----:B------:R-:W-:Y:S01]  /*0500*/  @!P3 IMAD.MOV.U32 R16, RZ, RZ, R6 ;  /* 0x000000ffff10b224 */ /* 0x000fe200078e0006 */
[----:B------:R-:W-:Y:S01]  /*0510*/  SEL R19, RZ, 0x1, !P0 ;  /* 0x00000001ff137807 */ /* 0x000fe20004000000 */
[----:B------:R-:W-:Y:S01]  /*0520*/  @!P3 IMAD.MOV.U32 R17, RZ, RZ, R7 ;  /* 0x000000ffff11b224 */ /* 0x000fe200078e0007 */
[----:B------:R-:W-:-:S04]  /*0530*/  ISETP.GE.U32.AND P1, PT, R8, 0x2, PT ;  /* 0x000000020800780c */ /* 0x000fc80003f26070 */
[----:B------:R-:W-:Y:S01]  /*0540*/  SEL R19, R19, 0x2, P1 ;  /* 0x0000000213137807 */ /* 0x000fe20000800000 */
[----:B------:R0:W3:Y:S01]  /*0550*/  @!UP1 SYNCS.EXCH.64 URZ, [UR6+0x38], UR4 ;  /* 0x00003804063f95b2 */ /* 0x0000e20008000100 */
[----:B------:R-:W-:Y:S01]  /*0560*/  NOP ;  /* 0x0000000000007918 */ /* 0x000fe20000000000 */
[----:B---34-:R-:W-:Y:S06]  /*0570*/  BAR.SYNC.DEFER_BLOCKING 0x0 ;  /* 0x0000000000007b1d */ /* 0x018fec0000010000 */
[----:B------:R-:W-:Y:S05]  /*0580*/  @!P2 BRA `(.L_x_3) ;  /* 0x0000009c0064a947 */ /* 0x000fea0003800000 */
[----:B------:R-:W-:-:S13]  /*0590*/  ISETP.GT.U32.AND P0, PT, R8, 0x1, PT ;  /* 0x000000010800780c */ /* 0x000fda0003f04070 */
[----:B0-----:R-:W-:Y:S05]  /*05a0*/  @P0 EXIT ;  /* 0x000000000000094d */ /* 0x001fea0003800000 */
[----:B------:R-:W-:Y:S01]  /*05b0*/  ULDC.64 UR4, c[0x0][0x650] ;  /* 0x0001940000047ab9 */ /* 0x000fe20000000a00 */
[----:B------:R-:W-:Y:S01]  /*05c0*/  PRMT R0, RZ, 0x7610, R0 ;  /* 0x00007610ff007816 */ /* 0x000fe20000000000 */
[----:B------:R-:W-:Y:S01]  /*05d0*/  IMAD.MOV.U32 R153, RZ, RZ, -0x1 ;  /* 0xffffffffff997424 */ /* 0x000fe200078e00ff */
[----:B------:R-:W-:Y:S01]  /*05e0*/  ISETP.GE.U32.AND P0, PT, R16, UR4, PT ;  /* 0x0000000410007c0c */ /* 0x000fe2000bf06070 */
[----:B------:R-:W-:Y:S02]  /*05f0*/  IMAD.MOV.U32 R152, RZ, RZ, -0x1 ;  /* 0xffffffffff987424 */ /* 0x000fe400078e00ff */
[----:B------:R-:W-:Y:S01]  /*0600*/  IMAD.MOV.U32 R23, RZ, RZ, -0x1 ;  /* 0xffffffffff177424 */ /* 0x000fe200078e00ff */
[----:B------:R-:W-:-:S13]  /*0610*/  ISETP.GE.U32.AND.EX P0, PT, R17, UR5, PT, P0 ;  /* 0x0000000511007c0c */ /* 0x000fda000bf06100 */
[----:B------:R-:W-:Y:S05]  /*0620*/  @P0 BRA `(.L_x_4) ;  /* 0x0000000400540947 */ /* 0x000fea0003800000 */
[----:B------:R-:W0:Y:S01]  /*0630*/  LDC.64 R14, c[0x0][0x628] ;  /* 0x00018a00ff0e7b82 */ /* 0x000e220000000a00 */
[----:B------:R-:W-:Y:S02]  /*0640*/  IMAD.MOV.U32 R6, RZ, RZ, R16 ;  /* 0x000000ffff067224 */ /* 0x000fe400078e0010 */
[----:B------:R-:W-:-:S05]  /*0650*/  IMAD.MOV.U32 R7, RZ, RZ, R17 ;  /* 0x000000ffff077224 */ /* 0x000fca00078e0011 */
[----:B------:R-:W1:Y:S08]  /*0660*/  LDC R0, c[0x0][0x630] ;  /* 0x00018c00ff007b82 */ /* 0x000e700000000800 */
[----:B------:R-:W2:Y:S01]  /*0670*/  LDC.64 R20, c[0x0][0x620] ;  /* 0x00018800ff147b82 */ /* 0x000ea20000000a00 */
[----:B0-----:R-:W-:-:S04]  /*0680*/  ISETP.NE.U32.AND P0, PT, R14, RZ, PT ;  /* 0x000000ff0e00720c */ /* 0x001fc80003f05070 */
[----:B------:R-:W-:-:S13]  /*0690*/  ISETP.NE.AND.EX P0, PT, R15, RZ, PT, P0 ;  /* 0x000000ff0f00720c */ /* 0x000fda0003f05300 */
[----:B-12---:R-:W-:Y:S05]  /*06a0*/  @!P0 BRA `(.L_x_5) ;  /* 0x0000000000288947 */ /* 0x006fea0003800000 */
[----:B------:R-:W0:Y:S02]  /*06b0*/  LDC R11, c[0x0][0x634] ;  /* 0x00018d00ff0b7b82 */ /* 0x000e240000000800 */
[----:B0-----:R-:W-:-:S05]  /*06c0*/  IADD3 R11, P0, R16, R11, RZ ;  /* 0x0000000b100b7210 */ /* 0x001fca0007f1e0ff */
[----:B------:R-:W-:-:S04]  /*06d0*/  IMAD.X R13, RZ, RZ, R17, P0 ;  /* 0x000000ffff0d7224 */ /* 0x000fc800000e0611 */
[----:B------:R-:W-:-:S04]  /*06e0*/  IMAD.WIDE.U32 R6, R13, R14, RZ ;  /* 0x0000000e0d067225 */ /* 0x000fc800078e00ff */
[----:B------:R-:W-:-:S04]  /*06f0*/  IMAD.WIDE.U32 R8, P0, R11, R15, R6 ;  /* 0x0000000f0b087225 */ /* 0x000fc80007800006 */
[----:B------:R-:W-:-:S04]  /*0700*/  IMAD.WIDE.U32 R6, R11, R14, RZ ;  /* 0x0000000e0b067225 */ /* 0x000fc800078e00ff */
[----:B------:R-:W-:Y:S01]  /*0710*/  IMAD.X R11, RZ, RZ, RZ, P0 ;  /* 0x000000ffff0b7224 */ /* 0x000fe200000e06ff */
[----:B------:R-:W-:Y:S01]  /*0720*/  IADD3 RZ, P0, R7, R8, RZ ;  /* 0x0000000807ff7210 */ /* 0x000fe20007f1e0ff */
[----:B------:R-:W-:-:S04]  /*0730*/  IMAD.MOV.U32 R10, RZ, RZ, R9 ;  /* 0x000000ffff0a7224 */ /* 0x000fc800078e0009 */
[----:B------:R-:W-:-:S08]  /*0740*/  IMAD.WIDE.U32.X R6, R13, R15, R10, P0 ;  /* 0x0000000f0d067225 */ /* 0x000fd000000e040a */
.L_x_5:
[-CC-:B------:R-:W-:Y:S01]  /*0750*/  SHF.R.U64 R23, R6, R0.reuse, R7.reuse ;  /* 0x0000000006177219 */ /* 0x180fe20000001207 */
[----:B------:R-:W0:Y:S01]  /*0760*/  LDC R10, c[0x0][0x618] ;  /* 0x00018600ff0a7b82 */ /* 0x000e220000000800 */
[----:B------:R-:W-:Y:S01]  /*0770*/  SHF.R.U32.HI R5, RZ, R0, R7 ;  /* 0x00000000ff057219 */ /* 0x000fe20000011607 */
[----:B------:R-:W-:Y:S01]  /*0780*/  ULDC UR4, c[0x0][0x150] ;  /* 0x0000540000047ab9 */ /* 0x000fe20000000800 */
[----:B------:R-:W-:Y:S02]  /*0790*/  IADD3 R9, P0, RZ, -R23, RZ ;  /* 0x80000017ff097210 */ /* 0x000fe40007f1e0ff */
[----:B------:R-:W-:-:S03]  /*07a0*/  I2FP.F32.U32 R0, R4 ;  /* 0x0000000400007245 */ /* 0x000fc60000201000 */
[----:B------:R-:W1:Y:S01]  /*07b0*/  LDC.64 R28, c[0x0][0x640] ;  /* 0x00019000ff1c7b82 */ /* 0x000e620000000a00 */
[----:B------:R-:W-:Y:S02]  /*07c0*/  IMAD.X R11, RZ, RZ, ~R5, P0 ;  /* 0x000000ffff0b7224 */ /* 0x000fe400000e0e05 */
[----:B------:R-:W-:Y:S01]  /*07d0*/  FMUL R0, R0, UR4 ;  /* 0x0000000400007c20 */ /* 0x000fe20008400000 */
[----:B------:R-:W-:Y:S01]  /*07e0*/  IMAD.WIDE.U32 R6, R9, R20, R16 ;  /* 0x0000001409067225 */ /* 0x000fe200078e0010 */
[----:B------:R-:W-:-:S03]  /*07f0*/  ULDC UR4, c[0x0][0x154] ;  /* 0x0000550000047ab9 */ /* 0x000fc60000000800 */
[----:B------:R-:W-:Y:S01]  /*0800*/  IMAD R8, R11, R20, RZ ;  /* 0x000000140b087224 */ /* 0x000fe200078e02ff */
[----:B------:R-:W2:Y:S01]  /*0810*/  LDC R5, c[0x0][0x144] ;  /* 0x00005100ff057b82 */ /* 0x000ea20000000800 */
[----:B------:R-:W3:Y:S02]  /*0820*/  F2I.U32.TRUNC.NTZ R0, R0 ;  /* 0x0000000000007305 */ /* 0x000ee4000020f000 */
[----:B------:R-:W-:-:S04]  /*0830*/  IMAD R9, R9, R21, R8 ;  /* 0x0000001509097224 */ /* 0x000fc800078e0208 */
[----:B------:R-:W-:Y:S01]  /*0840*/  IMAD.IADD R7, R7, 0x1, R9 ;  /* 0x0000000107077824 */ /* 0x000fe200078e0209 */
[----:B------:R-:W4:Y:S01]  /*0850*/  LDC R12, c[0x0][0x608] ;  /* 0x00018200ff0c7b82 */ /* 0x000f220000000800 */
[----:B------:R-:W-:-:S03]  /*0860*/  IMAD.MOV.U32 R9, RZ, RZ, -0x1 ;  /* 0xffffffffff097424 */ /* 0x000fc600078e00ff */
[-CC-:B0-----:R-:W-:Y:S02]  /*0870*/  SHF.R.U64 R20, R6, R10.reuse, R7.reuse ;  /* 0x0000000a06147219 */ /* 0x181fe40000001207 */
[----:B------:R-:W-:Y:S02]  /*0880*/  I2FP.F32.U32 R6, R3 ;  /* 0x0000000300067245 */ /* 0x000fe40000201000 */
[----:B------:R-:W0:Y:S01]  /*0890*/  LDC R26, c[0x0][0x658] ;  /* 0x00019600ff1a7b82 */ /* 0x000e220000000800 */
[----:B-1----:R-:W-:Y:S01]  /*08a0*/  ISETP.NE.U32.AND P0, PT, R28, RZ, PT ;  /* 0x000000ff1c00720c */ /* 0x002fe20003f05070 */
[----:B---3--:R-:W-:Y:S01]  /*08b0*/  IMAD.MOV R8, RZ, RZ, -R0 ;  /* 0x000000ffff087224 */ /* 0x008fe200078e0a00 */
[----:B------:R-:W-:Y:S01]  /*08c0*/  SHF.R.U32.HI R7, RZ, R10, R7 ;  /* 0x0000000aff077219 */ /* 0x000fe20000011607 */
[----:B------:R-:W-:Y:S01]  /*08d0*/  FMUL R6, R6, UR4 ;  /* 0x0000000406067c20 */ /* 0x000fe20008400000 */
[----:B------:R-:W-:-:S03]  /*08e0*/  ISETP.NE.AND.EX P0, PT, R29, RZ, PT, P0 ;  /* 0x000000ff1d00720c */ /* 0x000fc60003f05300 */
[----:B------:R-:W1:Y:S01]  /*08f0*/  LDC R14, c[0x0][0x148] ;  /* 0x00005200ff0e7b82 */ /* 0x000e620000000800 */
[----:B--2---:R-:W-:-:S07]  /*0900*/  IMAD R0, R5, R8, R4 ;  /* 0x0000000805007224 */ /* 0x004fce00078e0204 */
[----:B------:R-:W2:Y:S01]  /*0910*/  LDC R24, c[0x0][0x600] ;  /* 0x00018000ff187b82 */ /* 0x000ea20000000800 */
[-CC-:B----4-:R-:W-:Y:S02]  /*0920*/  SHF.R.U64 R30, R20, R12.reuse, R7.reuse ;  /* 0x0000000c141e7219 */ /* 0x190fe40000001207 */
[----:B------:R-:W-:Y:S01]  /*0930*/  SHF.R.U32.HI R5, RZ, R12, R7 ;  /* 0x0000000cff057219 */ /* 0x000fe20000011607 */
[----:B------:R-:W-:Y:S01]  /*0940*/  IMAD.MOV.U32 R7, RZ, RZ, 0x1 ;  /* 0x00000001ff077424 */ /* 0x000fe200078e00ff */
[----:B------:R3:W4:Y:S03]  /*0950*/  F2I.U32.TRUNC.NTZ R12, R6 ;  /* 0x00000006000c7305 */ /* 0x000726000020f000 */
[----:B------:R-:W1:Y:S01]  /*0960*/  LDC R15, c[0x0][0x648] ;  /* 0x00019200ff0f7b82 */ /* 0x000e620000000800 */
[-C--:B0-----:R-:W-:Y:S02]  /*0970*/  SHF.L.U32 R4, R9, R26.reuse, RZ ;  /* 0x0000001a09047219 */ /* 0x081fe400000006ff */
[----:B------:R-:W-:-:S02]  /*0980*/  SHF.R.U64 R32, R30, R26, R5 ;  /* 0x0000001a1e207219 */ /* 0x000fc40000001205 */
[----:B------:R-:W-:Y:S02]  /*0990*/  LOP3.LUT R11, RZ, R4, RZ, 0x33, !PT ;  /* 0x00000004ff0b7212 */ /* 0x000fe400078e33ff */
[-C--:B------:R-:W-:Y:S01]  /*09a0*/  SHF.R.U32.HI R5, RZ, R26.reuse, R5 ;  /* 0x0000001aff057219 */ /* 0x080fe20000011605 */
[----:B------:R-:W0:Y:S01]  /*09b0*/  LDC R21, c[0x0][0x638] ;  /* 0x00018e00ff157b82 */ /* 0x000e220000000800 */
[----:B------:R-:W-:Y:S01]  /*09c0*/  SHF.L.U32 R10, R7, R26, RZ ;  /* 0x0000001a070a7219 */ /* 0x000fe200000006ff */
[----:B------:R-:W-:-:S06]  /*09d0*/  IMAD.MOV.U32 R4, RZ, RZ, R32 ;  /* 0x000000ffff047224 */ /* 0x000fcc00078e0020 */
[----:B------:R-:W0:Y:S01]  /*09e0*/  LDC R153, c[0x0][0x610] ;  /* 0x00018400ff997b82 */ /* 0x000e220000000800 */
[----:B---34-:R-:W-:Y:S05]  /*09f0*/  @!P0 BRA `(.L_x_6) ;  /* 0x0000000000288947 */ /* 0x018fea0003800000 */
[----:B------:R-:W3:Y:S02]  /*0a00*/  LDC R9, c[0x0][0x64c] ;  /* 0x00019300ff097b82 */ /* 0x000ee40000000800 */
[----:B---3--:R-:W-:-:S05]  /*0a10*/  IADD3 R9, P0, R32, R9, RZ ;  /* 0x0000000920097210 */ /* 0x008fca0007f1e0ff */
        /* <DEDUP_REMOVED lines=8> */
.L_x_6:
[----:B-1----:R-:W-:Y:S01]  /*0aa0*/  SHF.R.U64 R4, R4, R15, R5 ;  /* 0x0000000f04047219 */ /* 0x002fe20000001205 */
[----:B--2---:R-:W-:Y:S01]  /*0ab0*/  VIADD R5, R24, 0xffffffff ;  /* 0xffffffff18057836 */ /* 0x004fe20000000000 */
[----:B------:R-:W-:Y:S01]  /*0ac0*/  LOP3.LUT R11, R30, R11, RZ, 0xc0, !PT ;  /* 0x0000000b1e0b7212 */ /* 0x000fe200078ec0ff */
[----:B------:R-:W-:Y:S02]  /*0ad0*/  IMAD.MOV R12, RZ, RZ, -R12 ;  /* 0x000000ffff0c7224 */ /* 0x000fe400078e0a0c */
[----:B------:R-:W-:Y:S02]  /*0ae0*/  IMAD.MOV R6, RZ, RZ, -R4 ;  /* 0x000000ffff067224 */ /* 0x000fe400078e0a04 */
[----:B------:R-:W-:Y:S01]  /*0af0*/  IMAD R11, R10, R4, R11 ;  /* 0x000000040a0b7224 */ /* 0x000fe200078e020b */
[----:B------:R-:W-:Y:S01]  /*0b00*/  LOP3.LUT R4, R20, R5, RZ, 0xc0, !PT ;  /* 0x0000000514047212 */ /* 0x000fe200078ec0ff */
[----:B------:R-:W-:Y:S02]  /*0b10*/  @P3 IMAD R0, R14, R12, R3 ;  /* 0x0000000c0e003224 */ /* 0x000fe400078e0203 */
[----:B0-----:R-:W-:-:S02]  /*0b20*/  IMAD R3, R6, R21, R32 ;  /* 0x0000001506037224 */ /* 0x001fc400078e0220 */
[----:B------:R-:W-:Y:S02]  /*0b30*/  IMAD R153, R11, R153, R0 ;  /* 0x000000990b997224 */ /* 0x000fe400078e0200 */
[----:B------:R-:W-:Y:S02]  /*0b40*/  IMAD R4, R3, R24, R4 ;  /* 0x0000001803047224 */ /* 0x000fe400078e0204 */
[----:B------:R-:W-:-:S03]  /*0b50*/  IMAD.MOV.U32 R0, RZ, RZ, 0x1 ;  /* 0x00000001ff007424 */ /* 0x000fc600078e00ff */
[----:B------:R-:W-:Y:S02]  /*0b60*/  SEL R152, R4, R153, !P3 ;  /* 0x0000009904987207 */ /* 0x000fe40005800000 */
[----:B------:R-:W-:-:S07]  /*0b70*/  SEL R153, R153, R4, !P3 ;  /* 0x0000000499997207 */ /* 0x000fce0005800000 */
.L_x_4:
[----:B------:R-:W-:-:S08]  /*0b80*/  NOP ;  /* 0x0000000000007918 */ /* 0x000fd00000000000 */
[----:B------:R-:W0:Y:S02]  /*0b90*/  USETMAXREG.TRY_ALLOC.CTAPOOL UP0, 0xe8 ;  /* 0x000000e8000079c8 */ /* 0x000e240008000600 */
[----:B0-----:R-:W-:-:S13]  /*0ba0*/  PLOP3.LUT P0, PT, PT, PT, UP0, 0x80, 0x0 ;  /* 0x000000000000781c */ /* 0x001fda0003f0f008 */
[----:B------:R-:W-:Y:S05]  /*0bb0*/  @!P0 BRA `(.L_x_4) ;  /* 0xfffffffc00f08947 */ /* 0x000fea000383ffff */
[----:B------:R-:W-:Y:S01]  /*0bc0*/  ULDC.64 UR4, c[0x0][0x598] ;  /* 0x0001660000047ab9 */ /* 0x000fe20000000a00 */
[----:B------:R-:W-:Y:S01]  /*0bd0*/  ULDC.64 UR36, c[0x0][0x208] ;  /* 0x0000820000247ab9 */ /* 0x000fe20000000a00 */
[----:B------:R-:W-:-:S04]  /*0be0*/  ISETP.NE.U32.AND P0, PT, RZ, UR4, PT ;  /* 0x00000004ff007c0c */ /* 0x000fc8000bf05070 */
[----:B------:R-:W-:-:S13]  /*0bf0*/  ISETP.NE.AND.EX P0, PT, RZ, UR5, PT, P0 ;  /* 0x00000005ff007c0c */ /* 0x000fda000bf05300 */
[----:B------:R-:W-:Y:S05]  /*0c00*/  @!P0 BRA `(.L_x_7) ;  /* 0x00000000001c8947 */ /* 0x000fea0003800000 */
[----:B------:R-:W0:Y:S02]  /*0c10*/  LDC.64 R4, c[0x0][0x598] ;  /* 0x00016600ff047b82 */ /* 0x000e240000000a00 */
[----:B0-----:R-:W2:Y:S02]  /*0c20*/  LDG.E.64 R4, desc[UR36][R4.64] ;  /* 0x0000002404047981 */ /* 0x001ea4000c1e1b00 */
[----:B--2---:R-:W-:-:S04]  /*0c30*/  ISETP.NE.U32.AND P0, PT, R4, RZ, PT ;  /* 0x000000ff0400720c */ /* 0x004fc80003f05070 */
[----:B------:R-:W-:-:S13]  /*0c40*/  ISETP.NE.AND.EX P0, PT, R5, RZ, PT, P0 ;  /* 0x000000ff0500720c */ /* 0x000fda0003f05300 */
[----:B------:R-:W-:Y:S05]  /*0c50*/  @!P0 BRA `(.L_x_7) ;  /* 0x0000000000088947 */ /* 0x000fea0003800000 */
[----:B------:R0:W5:Y:S01]  /*0c60*/  LD.E R154, desc[UR36][R4.64] ;  /* 0x00000024049a7980 */ /* 0x000162000c101900 */
[----:B------:R-:W-:Y:S05]  /*0c70*/  BRA `(.L_x_8) ;  /* 0x0000000000247947 */ /* 0x000fea0003800000 */
.L_x_7:
[----:B------:R-:W-:Y:S02]  /*0c80*/  ULDC.64 UR4, c[0x0][0x588] ;  /* 0x0001620000047ab9 */ /* 0x000fe40000000a00 */
[----:B------:R-:W-:-:S04]  /*0c90*/  ISETP.NE.U32.AND P0, PT, RZ, UR4, PT ;  /* 0x00000004ff007c0c */ /* 0x000fc8000bf05070 */
[----:B------:R-:W-:-:S13]  /*0ca0*/  ISETP.NE.AND.EX P0, PT, RZ, UR5, PT, P0 ;  /* 0x00000005ff007c0c */ /* 0x000fda000bf05300 */
[----:B------:R-:W-:Y:S05]  /*0cb0*/  @!P0 BRA `(.L_x_9) ;  /* 0x00000000000c8947 */ /* 0x000fea0003800000 */
[----:B------:R-:W0:Y:S02]  /*0cc0*/  LDC.64 R154, c[0x0][0x588] ;  /* 0x00016200ff9a7b82 */ /* 0x000e240000000a00 */
[----:B0-----:R1:W5:Y:S01]  /*0cd0*/  LDG.E R154, desc[UR36][R154.64] ;  /* 0x000000249a9a7981 */ /* 0x001362000c1e1900 */
[----:B------:R-:W-:Y:S05]  /*0ce0*/  BRA `(.L_x_8) ;  /* 0x0000000000087947 */ /* 0x000fea0003800000 */
.L_x_9:
[----:B------:R-:W-:Y:S02]  /*0cf0*/  ULDC UR4, c[0x0][0x580] ;  /* 0x0001600000047ab9 */ /* 0x000fe40000000800 */
[----:B------:R-:W-:-:S07]  /*0d00*/  IMAD.U32 R154, RZ, RZ, UR4 ;  /* 0x00000004ff9a7e24 */ /* 0x000fce000f8e00ff */
.L_x_8:
[----:B------:R-:W-:Y:S02]  /*0d10*/  ULDC.64 UR4, c[0x0][0x5a0] ;  /* 0x0001680000047ab9 */ /* 0x000fe40000000a00 */
[----:B------:R-:W-:-:S04]  /*0d20*/  ISETP.NE.U32.AND P0, PT, RZ, UR4, PT ;  /* 0x00000004ff007c0c */ /* 0x000fc8000bf05070 */
[----:B------:R-:W-:-:S13]  /*0d30*/  ISETP.NE.AND.EX P0, PT, RZ, UR5, PT, P0 ;  /* 0x00000005ff007c0c */ /* 0x000fda000bf05300 */
[----:B------:R-:W-:Y:S05]  /*0d40*/  @!P0 BRA `(.L_x_10) ;  /* 0x00000000001c8947 */ /* 0x000fea0003800000 */
[----:B0-----:R-:W0:Y:S02]  /*0d50*/  LDC.64 R4, c[0x0][0x5a0] ;  /* 0x00016800ff047b82 */ /* 0x001e240000000a00 */
[----:B0-----:R-:W2:Y:S02]  /*0d60*/  LDG.E.64 R4, desc[UR36][R4.64] ;  /* 0x0000002404047981 */ /* 0x001ea4000c1e1b00 */
[----:B--2---:R-:W-:-:S04]  /*0d70*/  ISETP.NE.U32.AND P0, PT, R4, RZ, PT ;  /* 0x000000ff0400720c */ /* 0x004fc80003f05070 */
[----:B------:R-:W-:-:S13]  /*0d80*/  ISETP.NE.AND.EX P0, PT, R5, RZ, PT, P0 ;  /* 0x000000ff0500720c */ /* 0x000fda0003f05300 */
[----:B------:R-:W-:Y:S05]  /*0d90*/  @!P0 BRA `(.L_x_10) ;  /* 0x0000000000088947 */ /* 0x000fea0003800000 */
[----:B-1----:R0:W5:Y:S01]  /*0da0*/  LD.E R155, desc[UR36][R4.64] ;  /* 0x00000024049b7980 */ /* 0x002162000c101900 */
[----:B------:R-:W-:Y:S05]  /*0db0*/  BRA `(.L_x_11) ;  /* 0x0000000000247947 */ /* 0x000fea0003800000 */
.L_x_10:
[----:B------:R-:W-:Y:S02]  /*0dc0*/  ULDC.64 UR4, c[0x0][0x590] ;  /* 0x0001640000047ab9 */ /* 0x000fe40000000a00 */
[----:B------:R-:W-:-:S04]  /*0dd0*/  ISETP.NE.U32.AND P0, PT, RZ, UR4, PT ;  /* 0x00000004ff007c0c */ /* 0x000fc8000bf05070 */
[----:B------:R-:W-:-:S13]  /*0de0*/  ISETP.NE.AND.EX P0, PT, RZ, UR5, PT, P0 ;  /* 0x00000005ff007c0c */ /* 0x000fda000bf05300 */
[----:B------:R-:W-:Y:S05]  /*0df0*/  @!P0 BRA `(.L_x_12) ;  /* 0x00000000000c8947 */ /* 0x000fea0003800000 */
[----:B0-----:R-:W1:Y:S02]  /*0e00*/  LDC.64 R4, c[0x0][0x590] ;  /* 0x00016400ff047b82 */ /* 0x001e640000000a00 */
[----:B-1----:R1:W5:Y:S01]  /*0e10*/  LDG.E R155, desc[UR36][R4.64] ;  /* 0x00000024049b7981 */ /* 0x002362000c1e1900 */
[----:B------:R-:W-:Y:S05]  /*0e20*/  BRA `(.L_x_11) ;  /* 0x0000000000087947 */ /* 0x000fea0003800000 */
.L_x_12:
[----:B------:R-:W-:Y:S02]  /*0e30*/  ULDC UR4, c[0x0][0x584] ;  /* 0x0001610000047ab9 */ /* 0x000fe40000000800 */
[----:B-1----:R-:W-:-:S07]  /*0e40*/  IMAD.U32 R155, RZ, RZ, UR4 ;  /* 0x00000004ff9b7e24 */ /* 0x002fce000f8e00ff */
.L_x_11:
[----:B------:R-:W-:-:S13]  /*0e50*/  LOP3.LUT P0, RZ, R0, 0xff, RZ, 0xc0, !PT ;  /* 0x000000ff00ff7812 */ /* 0x000fda000780c0ff */
[----:B------:R-:W-:Y:S05]  /*0e60*/  @!P0 EXIT ;  /* 0x000000000000894d */ /* 0x000fea0003800000 */
[----:B------:R-:W-:Y:S01]  /*0e70*/  ULDC UR4, c[0x0][0x28c] ;  /* 0x0000a30000047ab9 */ /* 0x000fe20000000800 */
[----:B------:R-:W-:Y:S01]  /*0e80*/  LOP3.LUT R158, R19, 0x1, RZ, 0xfc, !PT ;  /* 0x00000001139e7812 */ /* 0x000fe200078efcff */
[----:B------:R-:W-:Y:S01]  /*0e90*/  UIADD3 UR4, UR4, 0x7f, URZ ;  /* 0x0000007f04047890 */ /* 0x000fe2000fffe03f */
[----:B------:R-:W-:Y:S01]  /*0ea0*/  UMOV UR38, URZ ;  /* 0x0000003f00267c82 */ /* 0x000fe20008000000 */
[----:B------:R-:W-:Y:S02]  /*0eb0*/  UMOV UR39, URZ ;  /* 0x0000003f00277c82 */ /* 0x000fe40008000000 */
[----:B------:R-:W-:-:S04]  /*0ec0*/  USHF.R.S32.HI UR5, URZ, 0x1f, UR4 ;  /* 0x0000001f3f057899 */ /* 0x000fc80008011404 */
[----:B------:R-:W-:-:S04]  /*0ed0*/  ULEA.HI UR5, UR5, UR4, URZ, 0x7 ;  /* 0x0000000405057291 */ /* 0x000fc8000f8f383f */
[----:B------:R-:W-:-:S12]  /*0ee0*/  USHF.R.S32.HI UR40, URZ, 0x7, UR5 ;  /* 0x000000073f287899 */ /* 0x000fd80008011405 */
.L_x_286:
[----:B------:R-:W-:Y:S01]  /*0ef0*/  LOP3.LUT R0, R18, 0x80, RZ, 0xc0, !PT ;  /* 0x0000008012007812 */ /* 0x000fe200078ec0ff */
[----:B--2---:R-:W2:Y:S01]  /*0f00*/  S2UR UR7, SR_CgaCtaId ;  /* 0x00000000000779c3 */ /* 0x004ea20000008800 */
[----:B------:R-:W-:Y:S02]  /*0f10*/  UMOV UR6, 0x400 ;  /* 0x0000040000067882 */ /* 0x000fe40000000000 */
[----:B------:R-:W-:-:S06]  /*0f20*/  SHF.R.U32.HI R0, RZ, 0x7, R0 ;  /* 0x00000007ff007819 */ /* 0x000fcc0000011600 */
[----:B---3--:R-:W3:Y:S01]  /*0f30*/  SHFL.IDX PT, R0, R0, RZ, 0x1f ;  /* 0x00001fff00007589 */ /* 0x008ee200000e0000 */
[----:B--2---:R-:W-:Y:S01]  /*0f40*/  ULEA UR42, UR7, UR6, 0x18 ;  /* 0x00000006072a7291 */ /* 0x004fe2000f8ec03f */
[----:B---3--:R-:W-:-:S13]  /*0f50*/  R2UR UR4, R0 ;  /* 0x00000000000472ca */ /* 0x008fda00000e0000 */
[----:B------:R-:W-:-:S04]  /*0f60*/  ULEA.HI UR5, UR4, UR4, URZ, 0x1 ;  /* 0x0000000404057291 */ /* 0x000fc8000f8f083f */
[----:B------:R-:W-:-:S04]  /*0f70*/  ULOP3.LUT UR5, UR5, 0x3fffe, URZ, 0xc0, !UPT ;  /* 0x0003fffe05057892 */ /* 0x000fc8000f8ec03f */
[----:B------:R-:W-:-:S03]  /*0f80*/  UIADD3 UR5, UR4, -UR5, URZ ;  /* 0x8000000504057290 */ /* 0x000fc6000fffe03f */
[----:B------:R-:W-:Y:S01]  /*0f90*/  ULDC UR4, c[0x0][0x28c] ;  /* 0x0000a30000047ab9 */ /* 0x000fe20000000800 */
[----:B------:R-:W-:Y:S01]  /*0fa0*/  ULEA UR5, UR5, UR42, 0xe ;  /* 0x0000002a05057291 */ /* 0x000fe2000f8e703f */
[----:B------:R-:W-:-:S03]  /*0fb0*/  ISETP.LT.AND P0, PT, RZ, UR4, PT ;  /* 0x00000004ff007c0c */ /* 0x000fc6000bf01270 */
[----:B------:R-:W-:-:S04]  /*0fc0*/  UIADD3 UR5, UR5, 0x100, URZ ;  /* 0x0000010005057890 */ /* 0x000fc8000fffe03f */
[----:B------:R-:W-:-:S04]  /*0fd0*/  USHF.R.U32.HI UR5, URZ, 0x4, UR5 ;  /* 0x000000043f057899 */ /* 0x000fc80008011605 */
[----:B------:R-:W-:Y:S02]  /*0fe0*/  ULOP3.LUT UR41, UR5, 0x3fff, URZ, 0xc0, !UPT ;  /* 0x00003fff05297892 */ /* 0x000fe4000f8ec03f */
[----:B-1----:R-:W-:Y:S10]  /*0ff0*/  @P0 BRA `(.L_x_13) ;  /* 0x0000000000400947 */ /* 0x002ff40003800000 */
[----:B------:R-:W-:Y:S01]  /*1000*/  MOV R0, 0x0 ;  /* 0x0000000000007802 */ /* 0x000fe20000000f00 */
[----:B------:R-:W-:Y:S01]  /*1010*/  ULDC.64 UR4, c[0x4][0x68] ;  /* 0x01001a0000047ab9 */ /* 0x000fe20000000a00 */
[----:B------:R-:W-:Y:S01]  /*1020*/  ULDC.64 UR6, c[0x4][0x8] ;  /* 0x0100020000067ab9 */ /* 0x000fe20000000a00 */
[----:B01----:R-:W-:Y:S01]  /*1030*/  IMAD.U32 R4, RZ, RZ, UR4 ;  /* 0x00000004ff047e24 */ /* 0x003fe2000f8e00ff */
[----:B------:R0:W1:Y:S01]  /*1040*/  LDC.64 R14, c[0x4][R0] ;  /* 0x01000000000e7b82 */ /* 0x0000620000000a00 */
[----:B------:R-:W-:Y:S01]  /*1050*/  IMAD.U32 R5, RZ, RZ, UR5 ;  /* 0x00000005ff057e24 */ /* 0x000fe2000f8e00ff */
[----:B------:R-:W-:Y:S01]  /*1060*/  ULDC.64 UR4, c[0x4][0x70] ;  /* 0x01001c0000047ab9 */ /* 0x000fe20000000a00 */
[----:B------:R-:W-:Y:S02]  /*1070*/  IMAD.U32 R10, RZ, RZ, UR6 ;  /* 0x00000006ff0a7e24 */ /* 0x000fe4000f8e00ff */
[----:B------:R-:W-:Y:S02]  /*1080*/  IMAD.U32 R6, RZ, RZ, UR4 ;  /* 0x00000004ff067e24 */ /* 0x000fe4000f8e00ff */
[----:B------:R-:W-:-:S02]  /*1090*/  IMAD.U32 R7, RZ, RZ, UR5 ;  /* 0x00000005ff077e24 */ /* 0x000fc4000f8e00ff */
[----:B------:R-:W-:Y:S02]  /*10a0*/  IMAD.U32 R11, RZ, RZ, UR7 ;  /* 0x00000007ff0b7e24 */ /* 0x000fe4000f8e00ff */
[----:B------:R-:W-:Y:S02]  /*10b0*/  IMAD.MOV.U32 R8, RZ, RZ, 0x1e1 ;  /* 0x000001e1ff087424 */ /* 0x000fe400078e00ff */
[----:B------:R-:W-:Y:S02]  /*10c0*/  IMAD.MOV.U32 R12, RZ, RZ, 0x1 ;  /* 0x00000001ff0c7424 */ /* 0x000fe400078e00ff */
[----:B0-----:R-:W-:-:S07]  /*10d0*/  IMAD.MOV.U32 R13, RZ, RZ, RZ ;  /* 0x000000ffff0d7224 */ /* 0x001fce00078e00ff */
[----:B------:R-:W-:-:S07]  /*10e0*/  LEPC R20, `(.L_x_13) ;  /* 0x000000001014794e */ /* 0x000fce0000000000 */
[----:B-1---5:R-:W-:Y:S05]  /*10f0*/  CALL.ABS.NOINC R14 ;  /* 0x000000000e007343 */ /* 0x022fea0003c00000 */
.L_x_13:
[----:B------:R-:W-:-:S13]  /*1100*/  ISETP.NE.AND P0, PT, R158, 0x3, PT ;  /* 0x000000039e00780c */ /* 0x000fda0003f05270 */
[----:B------:R-:W-:Y:S05]  /*1110*/  @!P0 BRA `(.L_x_14) ;  /* 0x0000000000048947 */ /* 0x000fea0003800000 */
[----:B------:R-:W-:Y:S01]  /*1120*/  BPT.TRAP 0x1 ;  /* 0x000000040000795c */ /* 0x000fe20000300000 */
.L_x_14:
[----:B------:R-:W-:Y:S02]  /*1130*/  IMAD.U32 R3, RZ, RZ, UR39 ;  /* 0x00000027ff037e24 */ /* 0x000fe4000f8e00ff */
[----:B------:R-:W-:-:S03]  /*1140*/  IMAD.U32 R0, RZ, RZ, UR38 ;  /* 0x00000026ff007e24 */ /* 0x000fc6000f8e00ff */
[----:B------:R-:W-:Y:S02]  /*1150*/  LEA R3, R3, UR42, 0x3 ;  /* 0x0000002a03037c11 */ /* 0x000fe4000f8e18ff */
[----:B------:R-:W-:-:S04]  /*1160*/  SHF.L.U32 R0, R0, 0x1f, RZ ;  /* 0x0000001f00007819 */ /* 0x000fc800000006ff */
[----:B------:R2:W3:Y:S01]  /*1170*/  SYNCS.PHASECHK.TRANS64.TRYWAIT P1, [R3+URZ], R0 ;  /* 0x00000000030075a7 */ /* 0x0004e2000802017f */
[----:B------:R-:W-:Y:S05]  /*1180*/  @!P0 BRA `(.L_x_15) ;  /* 0x0000000000048947 */ /* 0x000fea0003800000 */
[----:B------:R-:W-:Y:S01]  /*1190*/  BPT.TRAP 0x1 ;  /* 0x000000040000795c */ /* 0x000fe20000300000 */
.L_x_15:
[----:B---3--:R-:W-:Y:S05]  /*11a0*/  @P1 BRA `(.L_x_16) ;  /* 0x0000000000081947 */ /* 0x008fea0003800000 */
[----:B------:R-:W3:Y:S02]  /*11b0*/  SYNCS.PHASECHK.TRANS64.TRYWAIT P1, [R3+URZ], R0 ;  /* 0x00000000030075a7 */ /* 0x000ee4000802017f */
[----:B---3--:R-:W-:Y:S05]  /*11c0*/  @!P1 BRA `(.L_x_17) ;  /* 0x000000a400d49947 */ /* 0x008fea0003800000 */
.L_x_16:
[----:B------:R-:W-:-:S04]  /*11d0*/  UISETP.LT.AND UP0, UPT, UR40, 0x1, UPT ;  /* 0x000000012800788c */ /* 0x000fc8000bf01270 */
[----:B------:R-:W-:-:S04]  /*11e0*/  USEL UR4, UR40, 0x1, UP0 ;  /* 0x0000000128047887 */ /* 0x000fc80008000000 */
[----:B------:R-:W-:-:S06]  /*11f0*/  UIADD3 UR4, UR40, -UR4, URZ ;  /* 0x8000000428047290 */ /* 0x000fcc000fffe03f */
[----:B--23--:R-:W-:Y:S01]  /*1200*/  IMAD.U32 R0, RZ, RZ, UR4 ;  /* 0x00000004ff007e24 */ /* 0x00cfe2000f8e00ff */
[----:B------:R-:W-:Y:S05]  /*1210*/  WARPSYNC.ALL ;  /* 0x0000000000007948 */ /* 0x000fea0003800000 */
[----:B------:R-:W-:Y:S01]  /*1220*/  ISETP.GE.AND P1, PT, R0, 0x1, PT ;  /* 0x000000010000780c */ /* 0x000fe20003f26270 */
[----:B------:R-:W-:Y:S01]  /*1230*/  UIADD3 UR4, UR42, 0x10100, URZ ;  /* 0x000101002a047890 */ /* 0x000fe2000fffe03f */
[----:B------:R-:W-:Y:S01]  /*1240*/  WARPGROUP.ARRIVE ;  /* 0x00000000000079c5 */ /* 0x000fe20000000000 */
[----:B------:R-:W-:Y:S02]  /*1250*/  ULEA UR5, UR39, UR41, 0xb ;  /* 0x0000002927057291 */ /* 0x000fe4000f8e583f */
[----:B------:R-:W-:Y:S01]  /*1260*/  USHF.R.U32.HI UR4, URZ, 0x4, UR4 ;  /* 0x000000043f047899 */ /* 0x000fe20008011604 */
[----:B------:R-:W-:Y:S01]  /*1270*/  UMOV UR9, 0x40000040 ;  /* 0x4000004000097882 */ /* 0x000fe20000000000 */
[----:B------:R-:W-:-:S02]  /*1280*/  UMOV UR11, 0x40000040 ;  /* 0x40000040000b7882 */ /* 0x000fc40000000000 */
[----:B------:R-:W-:Y:S01]  /*1290*/  ULOP3.LUT UR4, UR4, 0x3fff, URZ, 0xc0, !UPT ;  /* 0x00003fff04047892 */ /* 0x000fe2000f8ec03f */
[----:B------:R-:W-:-:S03]  /*12a0*/  UMOV UR8, UR5 ;  /* 0x0000000500087c82 */ /* 0x000fc60008000000 */
[----:B------:R-:W-:-:S04]  /*12b0*/  ULOP3.LUT UR4, UR4, 0x10000, URZ, 0xfc, !UPT ;  /* 0x0001000004047892 */ /* 0x000fc8000f8efc3f */
[----:B------:R-:W-:-:S07]  /*12c0*/  ULEA UR6, UR39, UR4, 0xc ;  /* 0x0000000427067291 */ /* 0x000fce000f8e603f */
[----:B------:R-:W-:Y:S02]  /*12d0*/  UMOV UR10, UR6 ;  /* 0x00000006000a7c82 */ /* 0x000fe40008000000 */
[----:B------:R-:W-:Y:S01]  /*12e0*/  HGMMA.64x256x16.F32 R24, gdesc[UR8].tnspA, RZ, !UPT, gsb0 ;  /* 0x23e00000081879f0 */ /* 0x000fe2000c0008ff */
[----:B------:R-:W-:Y:S02]  /*12f0*/  UIADD3 UR8, UR5, 0x80, URZ ;  /* 0x0000008005087890 */ /* 0x000fe4000fffe03f */
[----:B------:R-:W-:Y:S01]  /*1300*/  UIADD3 UR10, UR6, 0x2, URZ ;  /* 0x00000002060a7890 */ /* 0x000fe2000fffe03f */
[----:B------:R-:W-:Y:S01]  /*1310*/  UMOV UR9, 0x40000040 ;  /* 0x4000004000097882 */ /* 0x000fe20000000000 */
[----:B------:R-:W-:Y:S01]  /*1320*/  UMOV UR11, 0x40000040 ;  /* 0x40000040000b7882 */ /* 0x000fe20000000000 */
[----:B------:R-:W-:Y:S02]  /*1330*/  WARPGROUP.DEPBAR.LE gsb0, 0x0 ;  /* 0x00008000000079c5 */ /* 0x000fe40000010000 */
[----:B------:R-:W-:-:S15]  /*1340*/  WARPGROUP.ARRIVE ;  /* 0x00000000000079c5 */ /* 0x000fde0000000000 */
[----:B------:R-:W-:-:S05]  /*1350*/  NOP ;  /* 0x0000000000007918 */ /* 0x000fca0000000000 */
[----:B------:R-:W-:Y:S01]  /*1360*/  HGMMA.64x256x16.F32 R24, gdesc[UR8].tnspA, R24, gsb0 ;  /* 0x23e00000081879f0 */ /* 0x000fe20008000818 */
        /* <DEDUP_REMOVED lines=47> */
[----:B------:R-:W-:Y:S03]  /*1660*/  HGMMA.64x256x16.F32 R24, gdesc[UR8].tnspA, R24, gsb0 ;  /* 0x23e00000081879f0 */ /* 0x000fe60008000818 */
[----:B------:R-:W-:Y:S02]  /*1670*/  WARPGROUP.DEPBAR.LE gsb0, 0x0 ;  /* 0x00008000000079c5 */ /* 0x000fe40000010000 */
[----:B------:R-:W-:Y:S05]  /*1680*/  @!P1 BRA `(.L_x_18) ;  /* 0x0000000400a49947 */ /* 0x000fea0003800000 */
[----:B------:R-:W-:-:S04]  /*1690*/  UIADD3 UR5, UR39, 0x1, URZ ;  /* 0x0000000127057890 */ /* 0x000fc8000fffe03f */
[----:B------:R-:W-:-:S04]  /*16a0*/  UISETP.NE.AND UP0, UPT, UR5, 0x2, UPT ;  /* 0x000000020500788c */ /* 0x000fc8000bf05270 */
[----:B------:R-:W-:Y:S02]  /*16b0*/  USEL UR6, URZ, 0x1, UP0 ;  /* 0x000000013f067887 */ /* 0x000fe40008000000 */
[----:B------:R-:W-:Y:S02]  /*16c0*/  USEL UR5, UR5, URZ, UP0 ;  /* 0x0000003f05057287 */ /* 0x000fe40008000000 */
[----:B------:R-:W-:-:S06]  /*16d0*/  ULOP3.LUT UR6, UR38, UR6, URZ, 0x3c, !UPT ;  /* 0x0000000626067292 */ /* 0x000fcc000f8e3c3f */
[----:B01----:R-:W-:Y:S01]  /*16e0*/  IMAD.U32 R5, RZ, RZ, UR6 ;  /* 0x00000006ff057e24 */ /* 0x003fe2000f8e00ff */
[----:B------:R-:W-:-:S06]  /*16f0*/  UMOV UR6, UR39 ;  /* 0x0000002700067c82 */ /* 0x000fcc0008000000 */
.L_x_25:
[----:B01----:R-:W-:Y:S05]  /*1700*/  @!P0 BRA `(.L_x_19) ;  /* 0x0000000000048947 */ /* 0x003fea0003800000 */
[----:B------:R-:W-:Y:S01]  /*1710*/  BPT.TRAP 0x1 ;  /* 0x000000040000795c */ /* 0x000fe20000300000 */
.L_x_19:
[----:B------:R-:W0:Y:S01]  /*1720*/  S2UR UR8, SR_CgaCtaId ;  /* 0x00000000000879c3 */ /* 0x000e220000008800 */
[----:B------:R-:W-:Y:S01]  /*1730*/  UMOV UR7, 0x400 ;  /* 0x0000040000077882 */ /* 0x000fe20000000000 */
[----:B------:R-:W-:Y:S01]  /*1740*/  SHF.L.U32 R3, R5, 0x1f, RZ ;  /* 0x0000001f05037819 */ /* 0x000fe200000006ff */
[----:B0-----:R-:W-:-:S04]  /*1750*/  ULEA UR7, UR8, UR7, 0x18 ;  /* 0x0000000708077291 */ /* 0x001fc8000f8ec03f */
[----:B------:R-:W-:-:S09]  /*1760*/  ULEA UR8, UR5, UR7, 0x3 ;  /* 0x0000000705087291 */ /* 0x000fd2000f8e183f */
[----:B------:R0:W1:Y:S01]  /*1770*/  SYNCS.PHASECHK.TRANS64.TRYWAIT P1, [UR8], R3 ;  /* 0x00000003ff0075a7 */ /* 0x0000620008020148 */
[----:B------:R-:W-:Y:S05]  /*1780*/  @!P0 BRA `(.L_x_20) ;  /* 0x0000000000048947 */ /* 0x000fea0003800000 */
[----:B------:R-:W-:Y:S01]  /*1790*/  BPT.TRAP 0x1 ;  /* 0x000000040000795c */ /* 0x000fe20000300000 */
.L_x_20:
[----:B-1----:R-:W-:Y:S05]  /*17a0*/  @P1 BRA `(.L_x_21) ;  /* 0x0000000000081947 */ /* 0x002fea0003800000 */
[----:B------:R-:W1:Y:S02]  /*17b0*/  SYNCS.PHASECHK.TRANS64.TRYWAIT P1, [UR8], R3 ;  /* 0x00000003ff0075a7 */ /* 0x000e640008020148 */
[----:B-1----:R-:W-:Y:S05]  /*17c0*/  @!P1 BRA `(.L_x_22) ;  /* 0x000000a000689947 */ /* 0x002fea0003800000 */
.L_x_21:
[----:B------:R-:W-:Y:S01]  /*17d0*/  ULEA UR12, UR5, UR41, 0xb ;  /* 0x00000029050c7291 */ /* 0x000fe2000f8e583f */
[----:B------:R-:W-:Y:S01]  /*17e0*/  WARPGROUP.ARRIVE ;  /* 0x00000000000079c5 */ /* 0x000fe20000000000 */
[----:B------:R-:W-:Y:S01]  /*17f0*/  ULEA UR13, UR5, UR4, 0xc ;  /* 0x00000004050d7291 */ /* 0x000fe2000f8e603f */
[----:B------:R-:W-:Y:S01]  /*1800*/  UMOV UR9, 0x40000040 ;  /* 0x4000004000097882 */ /* 0x000fe20000000000 */
[----:B------:R-:W-:-:S03]  /*1810*/  UMOV UR11, 0x40000040 ;  /* 0x40000040000b7882 */ /* 0x000fc60000000000 */
[----:B------:R-:W-:Y:S02]  /*1820*/  UMOV UR8, UR12 ;  /* 0x0000000c00087c82 */ /* 0x000fe40008000000 */
[----:B------:R-:W-:Y:S02]  /*1830*/  UMOV UR10, UR13 ;  /* 0x0000000d000a7c82 */ /* 0x000fe40008000000 */
[----:B------:R-:W-:Y:S01]  /*1840*/  HGMMA.64x256x16.F32 R24, gdesc[UR8].tnspA, R24, gsb0 ;  /* 0x23e00000081879f0 */ /* 0x000fe20008000818 */
[----:B------:R-:W-:Y:S02]  /*1850*/  UIADD3 UR8, UR12, 0x80, URZ ;  /* 0x000000800c087890 */ /* 0x000fe4000fffe03f */
[----:B------:R-:W-:Y:S01]  /*1860*/  UIADD3 UR10, UR13, 0x2, URZ ;  /* 0x000000020d0a7890 */ /* 0x000fe2000fffe03f */
[----:B------:R-:W-:Y:S01]  /*1870*/  UMOV UR9, 0x40000040 ;  /* 0x4000004000097882 */ /* 0x000fe20000000000 */
[----:B------:R-:W-:Y:S01]  /*1880*/  UMOV UR11, 0x40000040 ;  /* 0x40000040000b7882 */ /* 0x000fe20000000000 */
[----:B------:R-:W-:-:S02]  /*1890*/  WARPGROUP.DEPBAR.LE gsb0, 0x0 ;  /* 0x00008000000079c5 */ /* 0x000fc40000010000 */
        /* <DEDUP_REMOVED lines=53> */
[----:B------:R-:W-:Y:S01]  /*1bf0*/  BPT.TRAP 0x1 ;  /* 0x000000040000795c */ /* 0x000fe20000300000 */
.L_x_23:
[----:B------:R-:W-:Y:S01]  /*1c00*/  ULEA UR7, UR6, UR7, 0x3 ;  /* 0x0000000706077291 */ /* 0x000fe2000f8e183f */
[----:B------:R-:W-:-:S03]  /*1c10*/  ISETP.GT.U32.AND P1, PT, R19, 0x1, PT ;  /* 0x000000011300780c */ /* 0x000fc60003f24070 */
[----:B------:R-:W-:-:S04]  /*1c20*/  UIADD3 UR7, UR7, 0x10, URZ ;  /* 0x0000001007077890 */ /* 0x000fc8000fffe03f */
[----:B------:R-:W-:-:S09]  /*1c30*/  UPRMT UR7, URZ, 0x654, UR7 ;  /* 0x000006543f077896 */ /* 0x000fd20008000007 */
[----:B------:R-:W-:Y:S01]  /*1c40*/  SYNCS.ARRIVE.TRANS64.RED.A1T0 RZ, [UR7], RZ ;  /* 0x000000ffffff79a7 */ /* 0x000fe20008100407 */
[----:B------:R-:W-:Y:S05]  /*1c50*/  @P1 BRA `(.L_x_24) ;  /* 0x0000000000041947 */ /* 0x000fea0003800000 */
[----:B------:R-:W-:Y:S01]  /*1c60*/  BPT.TRAP 0x1 ;  /* 0x000000040000795c */ /* 0x000fe20000300000 */
.L_x_24:
[----:B------:R-:W-:Y:S01]  /*1c70*/  UIADD3 UR5, UR5, 0x1, URZ ;  /* 0x0000000105057890 */ /* 0x000fe2000fffe03f */
[C---:B------:R-:W-:Y:S01]  /*1c80*/  ISETP.GT.AND P1, PT, R0.reuse, 0x1, PT ;  /* 0x000000010000780c */ /* 0x040fe20003f24270 */
[----:B------:R-:W-:Y:S01]  /*1c90*/  UIADD3 UR6, UR6, 0x1, URZ ;  /* 0x0000000106067890 */ /* 0x000fe2000fffe03f */
[----:B------:R-:W-:Y:S01]  /*1ca0*/  VIADD R0, R0, 0xffffffff ;  /* 0xffffffff00007836 */ /* 0x000fe20000000000 */
[----:B------:R-:W-:Y:S02]  /*1cb0*/  UISETP.NE.AND UP0, UPT, UR5, 0x2, UPT ;  /* 0x000000020500788c */ /* 0x000fe4000bf05270 */
[----:B------:R-:W-:Y:S02]  /*1cc0*/  UISETP.NE.AND UP1, UPT, UR6, 0x2, UPT ;  /* 0x000000020600788c */ /* 0x000fe4000bf25270 */
[----:B------:R-:W-:Y:S02]  /*1cd0*/  USEL UR7, URZ, 0x1, UP0 ;  /* 0x000000013f077887 */ /* 0x000fe40008000000 */
[----:B------:R-:W-:-:S02]  /*1ce0*/  USEL UR5, UR5, URZ, UP0 ;  /* 0x0000003f05057287 */ /* 0x000fc40008000000 */
[----:B------:R-:W-:Y:S02]  /*1cf0*/  USEL UR6, UR6, URZ, UP1 ;  /* 0x0000003f06067287 */ /* 0x000fe40008800000 */
[----:B------:R-:W-:Y:S01]  /*1d00*/  LOP3.LUT R5, R5, UR7, RZ, 0x3c, !PT ;  /* 0x0000000705057c12 */ /* 0x000fe2000f8e3cff */
[----:B------:R-:W-:Y:S09]  /*1d10*/  @P1 BRA `(.L_x_25) ;  /* 0xfffffff800781947 */ /* 0x000ff2000383ffff */
.L_x_18:
[----:B------:R-:W2:Y:S02]  /*1d20*/  LDC R0, c[0x0][0x28c] ;  /* 0x0000a300ff007b82 */ /* 0x000ea40000000800 */
[----:B--2---:R-:W-:-:S13]  /*1d30*/  ISETP.GE.AND P1, PT, R0, 0x1, PT ;  /* 0x000000010000780c */ /* 0x004fda0003f26270 */
[----:B------:R-:W-:Y:S05]  /*1d40*/  @!P1 BRA `(.L_x_26) ;  /* 0x0000000000409947 */ /* 0x000fea0003800000 */
[----:B------:R-:W-:Y:S05]  /*1d50*/  @!P0 BRA `(.L_x_27) ;  /* 0x0000000000048947 */ /* 0x000fea0003800000 */
[----:B------:R-:W-:Y:S01]  /*1d60*/  BPT.TRAP 0x1 ;  /* 0x000000040000795c */ /* 0x000fe20000300000 */
.L_x_27:
[----:B------:R-:W2:Y:S01]  /*1d70*/  S2UR UR6, SR_CgaCtaId ;  /* 0x00000000000679c3 */ /* 0x000ea20000008800 */
[----:B------:R-:W-:Y:S01]  /*1d80*/  UISETP.LT.AND UP0, UPT, UR40, 0x1, UPT ;  /* 0x000000012800788c */ /* 0x000fe2000bf01270 */
[----:B------:R-:W-:Y:S01]  /*1d90*/  ISETP.GT.U32.AND P0, PT, R19, 0x1, PT ;  /* 0x000000011300780c */ /* 0x000fe20003f04070 */
[----:B------:R-:W-:Y:S02]  /*1da0*/  UMOV UR5, 0x400 ;  /* 0x0000040000057882 */ /* 0x000fe40000000000 */
[----:B------:R-:W-:-:S04]  /*1db0*/  USEL UR4, UR40, 0x1, UP0 ;  /* 0x0000000128047887 */ /* 0x000fc80008000000 */
[----:B------:R-:W-:-:S04]  /*1dc0*/  UIADD3 UR4, UR39, UR40, -UR4 ;  /* 0x0000002827047290 */ /* 0x000fc8000fffe804 */
[----:B------:R-:W-:-:S04]  /*1dd0*/  USHF.L.U32 UR4, UR4, 0x3, URZ ;  /* 0x0000000304047899 */ /* 0x000fc8000800063f */
[----:B------:R-:W-:Y:S02]  /*1de0*/  ULOP3.LUT UR4, UR4, 0x8, URZ, 0xc0, !UPT ;  /* 0x0000000804047892 */ /* 0x000fe4000f8ec03f */
[----:B--2---:R-:W-:-:S04]  /*1df0*/  ULEA UR5, UR6, UR5, 0x18 ;  /* 0x0000000506057291 */ /* 0x004fc8000f8ec03f */
[----:B------:R-:W-:-:S04]  /*1e00*/  UIADD3 UR4, UR5, 0x10, UR4 ;  /* 0x0000001005047890 */ /* 0x000fc8000fffe004 */
[----:B------:R-:W-:-:S09]  /*1e10*/  UPRMT UR4, URZ, 0x654, UR4 ;  /* 0x000006543f047896 */ /* 0x000fd20008000004 */
[----:B------:R-:W-:Y:S01]  /*1e20*/  SYNCS.ARRIVE.TRANS64.RED.A1T0 RZ, [UR4], RZ ;  /* 0x000000ffffff79a7 */ /* 0x000fe20008100404 */
[----:B------:R-:W-:Y:S05]  /*1e30*/  @P0 BRA `(.L_x_26) ;  /* 0x0000000000040947 */ /* 0x000fea0003800000 */
[----:B------:R-:W-:Y:S01]  /*1e40*/  BPT.TRAP 0x1 ;  /* 0x000000040000795c */ /* 0x000fe20000300000 */
.L_x_26:
[----:B------:R-:W2:Y:S01]  /*1e50*/  LDC R7, c[0x0][0x288] ;  /* 0x0000a200ff077b82 */ /* 0x000ea20000000800 */
[----:B01----:R-:W-:Y:S01]  /*1e60*/  SHF.R.U32.HI R3, RZ, 0x2, R18 ;  /* 0x00000002ff037819 */ /* 0x003fe20000011612 */
[----:B------:R-:W-:Y:S01]  /*1e70*/  UIADD3 UR39, UR40, UR39, URZ ;  /* 0x0000002728277290 */ /* 0x000fe2000fffe03f */
[C---:B------:R-:W-:Y:S01]  /*1e80*/  LOP3.LUT R4, R18.reuse, 0x60, RZ, 0xc0, !PT ;  /* 0x0000006012047812 */ /* 0x040fe200078ec0ff */
[----:B------:R-:W-:Y:S01]  /*1e90*/  ULDC UR8, c[0x0][0x284] ;  /* 0x0000a10000087ab9 */ /* 0x000fe20000000800 */
[----:B------:R-:W-:Y:S01]  /*1ea0*/  LOP3.LUT R3, R3, 0x7, RZ, 0xc0, !PT ;  /* 0x0000000703037812 */ /* 0x000fe200078ec0ff */
[----:B------:R-:W-:Y:S01]  /*1eb0*/  USHF.R.U32.HI UR4, URZ, 0x1, UR39 ;  /* 0x000000013f047899 */ /* 0x000fe20008011627 */
[----:B------:R-:W-:Y:S01]  /*1ec0*/  SHF.R.U32.HI R10, RZ, 0x1, R4 ;  /* 0x00000001ff0a7819 */ /* 0x000fe20000011604 */
[----:B------:R-:W-:Y:S01]  /*1ed0*/  IMAD.SHL.U32 R4, R18, 0x2, RZ ;  /* 0x0000000212047824 */ /* 0x000fe200078e00ff */
[----:B------:R-:W-:Y:S01]  /*1ee0*/  LOP3.LUT R0, R22, 0x1, RZ, 0xc0, !PT ;  /* 0x0000000116007812 */ /* 0x000fe200078ec0ff */
[----:B------:R-:W-:Y:S01]  /*1ef0*/  ULOP3.LUT UR4, UR4, 0x1, URZ, 0xc0, !UPT ;  /* 0x0000000104047892 */ /* 0x000fe2000f8ec03f */
[----:B------:R-:W-:Y:S01]  /*1f00*/  IADD3 R5, RZ, -R10, -R3 ;  /* 0x8000000aff057210 */ /* 0x000fe20007ffe803 */
[----:B------:R-:W-:Y:S01]  /*1f10*/  UISETP.GT.U32.AND UP1, UPT, UR39, 0x1, UPT ;  /* 0x000000012700788c */ /* 0x000fe2000bf24070 */
[----:B------:R-:W-:Y:S01]  /*1f20*/  LOP3.LUT R9, R4, 0x6, RZ, 0xc0, !PT ;  /* 0x0000000604097812 */ /* 0x000fe200078ec0ff */
[C---:B------:R-:W-:Y:S01]  /*1f30*/  IMAD.SHL.U32 R6, R0.reuse, 0x40, RZ ;  /* 0x0000004000067824 */ /* 0x040fe200078e00ff */
[----:B------:R-:W-:Y:S01]  /*1f40*/  UISETP.NE.U32.AND UP0, UPT, UR4, 0x1, UPT ;  /* 0x000000010400788c */ /* 0x000fe2000bf05070 */
[----:B------:R-:W-:Y:S01]  /*1f50*/  IMAD R11, R0, -0x40, R5 ;  /* 0xffffffc0000b7824 */ /* 0x000fe200078e0205 */
[----:B------:R-:W-:Y:S01]  /*1f60*/  LOP3.LUT R0, R18, 0x3, RZ, 0xc0, !PT ;  /* 0x0000000312007812 */ /* 0x000fe200078ec0ff */
[----:B------:R-:W-:Y:S01]  /*1f70*/  ULDC.64 UR6, c[0x0][0x5d0] ;  /* 0x0001740000067ab9 */ /* 0x000fe20000000a00 */
[----:B------:R-:W-:Y:S01]  /*1f80*/  PRMT R8, R9, 0x6540, R152 ;  /* 0x0000654009087816 */ /* 0x000fe20000000098 */
[----:B------:R-:W-:Y:S01]  /*1f90*/  IMAD.SHL.U32 R152, R152, 0x100, RZ ;  /* 0x0000010098987824 */ /* 0x000fe200078e00ff */
[----:B------:R-:W-:Y:S01]  /*1fa0*/  SHF.R.S32.HI R21, RZ, 0x1f, R23 ;  /* 0x0000001fff157819 */ /* 0x000fe20000011417 */
[----:B------:R-:W-:Y:S01]  /*1fb0*/  UISETP.LT.U32.AND UP1, UPT, UR40, 0x2, UP1 ;  /* 0x000000022800788c */ /* 0x000fe20008f21070 */
[----:B------:R-:W-:Y:S01]  /*1fc0*/  SHF.R.S32.HI R9, RZ, 0x1f, R8 ;  /* 0x0000001fff097819 */ /* 0x000fe20000011408 */
[----:B--2---:R-:W-:Y:S01]  /*1fd0*/  IMAD R13, R0, -0x2, R7 ;  /* 0xfffffffe000d7824 */ /* 0x004fe200078e0207 */
[----:B------:R-:W-:Y:S01]  /*1fe0*/  ISETP.GE.AND P0, PT, R152, R7, PT ;  /* 0x000000079800720c */ /* 0x000fe20003f06270 */
[----:B------:R-:W-:Y:S01]  /*1ff0*/  IMAD.SHL.U32 R0, R153, 0x80, RZ ;  /* 0x0000008099007824 */ /* 0x000fe200078e00ff */
[----:B------:R-:W-:Y:S01]  /*2000*/  UISETP.GT.U32.AND UP0, UPT, UR40, 0x1, !UP0 ;  /* 0x000000012800788c */ /* 0x000fe2000c704070 */
[----:B------:R-:W-:Y:S01]  /*2010*/  IMAD R4, R21, UR6, RZ ;  /* 0x0000000615047c24 */ /* 0x000fe2000f8e02ff */
[----:B------:R-:W-:Y:S01]  /*2020*/  LOP3.LUT R3, R6, 0x40, R3, 0xe2, !PT ;  /* 0x0000004006037812 */ /* 0x000fe200078ee203 */
[----:B------:R-:W-:Y:S01]  /*2030*/  USEL UR5, URZ, 0x1, !UP1 ;  /* 0x000000013f057887 */ /* 0x000fe2000c800000 */
[C---:B------:R-:W-:Y:S01]  /*2040*/  ISETP.GE.OR P0, PT, R0.reuse, UR8, P0 ;  /* 0x0000000800007c0c */ /* 0x040fe20008706670 */
[----:B------:R-:W-:Y:S01]  /*2050*/  USEL UR4, URZ, 0x1, !UP0 ;  /* 0x000000013f047887 */ /* 0x000fe2000c000000 */
[----:B------:R-:W-:Y:S01]  /*2060*/  IMAD.WIDE R6, R153, 0x80, RZ ;  /* 0x0000008099067825 */ /* 0x000fe200078e02ff */
[----:B------:R-:W-:Y:S01]  /*2070*/  ULOP3.LUT UR39, UR39, 0x1, URZ, 0xc0, !UPT ;  /* 0x0000000127277892 */ /* 0x000fe2000f8ec03f */
[----:B------:R-:W-:Y:S01]  /*2080*/  IADD3 R0, -R0, UR8, R11 ;  /* 0x0000000800007c10 */ /* 0x000fe2000fffe10b */
[----:B------:R-:W-:Y:S01]  /*2090*/  ULOP3.LUT UR38, UR4, UR38, UR5, 0x96, !UPT ;  /* 0x0000002604267292 */ /* 0x000fe2000f8e9605 */
[C---:B------:R-:W-:Y:S01]  /*20a0*/  IMAD R15, R23.reuse, UR7, R4 ;  /* 0x00000007170f7c24 */ /* 0x040fe2000f8e0204 */
[----:B------:R-:W-:Y:S01]  /*20b0*/  LOP3.LUT R167, R6, R3, R10, 0xfe, !PT ;  /* 0x0000000306a77212 */ /* 0x000fe200078efe0a */
[----:B------:R-:W-:-:S04]  /*20c0*/  IMAD.WIDE.U32 R4, R23, UR6, R8 ;  /* 0x0000000617047c25 */ /* 0x000fc8000f8e0008 */
[----:B------:R-:W-:Y:S02]  /*20d0*/  IMAD.IADD R5, R5, 0x1, R15 ;  /* 0x0000000105057824 */ /* 0x000fe400078e020f */
[----:B------:R-:W-:Y:S02]  /*20e0*/  IMAD.IADD R3, R13, 0x1, -R152 ;  /* 0x000000010d037824 */ /* 0x000fe400078e0a98 */
[----:B------:R-:W-:Y:S01]  /*20f0*/  IMAD.MOV.U32 R153, RZ, RZ, -0x1 ;  /* 0xffffffffff997424 */ /* 0x000fe200078e00ff */
[----:B------:R-:W-:Y:S06]  /*2100*/  @P0 BRA `(.L_x_28) ;  /* 0x0000007800dc0947 */ /* 0x000fec0003800000 */
[----:B------:R-:W0:Y:S01]  /*2110*/  LDC.64 R10, c[0x0][0x5c8] ;  /* 0x00017200ff0a7b82 */ /* 0x000e220000000a00 */
[----:B-----5:R-:W-:Y:S01]  /*2120*/  FSETP.NEU.AND P0, PT, R155, RZ, PT ;  /* 0x000000ff9b00720b */ /* 0x020fe20003f0d000 */
[----:B------:R-:W-:Y:S01]  /*2130*/  BSSY B0, `(.L_x_28) ;  /* 0x00007b4000007945 */ /* 0x000fe20003800000 */
[----:B------:R-:W-:-:S04]  /*2140*/  ISETP.GT.AND P2, PT, R3, RZ, PT ;  /* 0x000000ff0300720c */ /* 0x000fc80003f44270 */
[----:B------:R-:W-:Y:S01]  /*2150*/  ISETP.GT.AND P1, PT, R0, RZ, P2 ;  /* 0x000000ff0000720c */ /* 0x000fe20001724270 */
[-C--:B0-----:R-:W-:Y:S02]  /*2160*/  IMAD R12, R7, R10.reuse, RZ ;  /* 0x0000000a070c7224 */ /* 0x081fe400078e02ff */
[----:B------:R-:W-:-:S04]  /*2170*/  IMAD.WIDE.U32 R160, R167, R10, R4 ;  /* 0x0000000aa7a07225 */ /* 0x000fc800078e0004 */
[----:B------:R-:W-:-:S04]  /*2180*/  IMAD R5, R167, R11, R12 ;  /* 0x0000000ba7057224 */ /* 0x000fc800078e020c */
[----:B------:R-:W-:Y:S01]  /*2190*/  IMAD.IADD R169, R161, 0x1, R5 ;  /* 0x00000001a1a97824 */ /* 0x000fe200078e0205 */
[----:B------:R-:W-:Y:S06]  /*21a0*/  @!P0 BRA `(.L_x_29) ;  /* 0x0000005400988947 */ /* 0x000fec0003800000 */
[----:B------:R-:W0:Y:S01]  /*21b0*/  LDC.64 R14, c[0x0][0x5b8] ;  /* 0x00016e00ff0e7b82 */ /* 0x000e220000000a00 */
[----:B------:R-:W-:-:S07]  /*21c0*/  ULDC.64 UR4, c[0x0][0x5c0] ;  /* 0x0001700000047ab9 */ /* 0x000fce0000000a00 */
[----:B------:R-:W1:Y:S08]  /*21d0*/  LDC.64 R164, c[0x0][0x5b0] ;  /* 0x00016c00ffa47b82 */ /* 0x000e700000000a00 */
[----:B------:R-:W2:Y:S01]  /*21e0*/  LDC.64 R12, c[0x0][0x5a8] ;  /* 0x00016a00ff0c7b82 */ /* 0x000ea20000000a00 */
[-C--:B0-----:R-:W-:Y:S02]  /*21f0*/  IMAD R4, R21, R14.reuse, RZ ;  /* 0x0000000e15047224 */ /* 0x081fe400078e02ff */
[----:B------:R-:W-:-:S04]  /*2200*/  IMAD.WIDE.U32 R162, R23, R14, R8 ;  /* 0x0000000e17a27225 */ /* 0x000fc800078e0008 */
[----:B------:R-:W-:Y:S02]  /*2210*/  IMAD R159, R23, R15, R4 ;  /* 0x0000000f179f7224 */ /* 0x000fe400078e0204 */
[-C--:B-1----:R-:W-:Y:S02]  /*2220*/  IMAD R6, R7, R164.reuse, RZ ;  /* 0x000000a407067224 */ /* 0x082fe400078e02ff */
[----:B------:R-:W-:Y:S02]  /*2230*/  IMAD.IADD R21, R163, 0x1, R159 ;  /* 0x00000001a3157824 */ /* 0x000fe400078e029f */
[----:B------:R-:W-:Y:S02]  /*2240*/  IMAD.MOV.U32 R20, RZ, RZ, R162 ;  /* 0x000000ffff147224 */ /* 0x000fe400078e00a2 */
[C---:B------:R-:W-:Y:S02]  /*2250*/  IMAD R161, R167.reuse, R165, R6 ;  /* 0x000000a5a7a17224 */ /* 0x040fe400078e0206 */
[----:B------:R-:W-:-:S04]  /*2260*/  IMAD.WIDE.U32 R4, R167, R164, R20 ;  /* 0x000000a4a7047225 */ /* 0x000fc800078e0014 */
[----:B------:R-:W-:Y:S01]  /*2270*/  IMAD.IADD R5, R5, 0x1, R161 ;  /* 0x0000000105057824 */ /* 0x000fe200078e02a1 */
[----:B--2---:R-:W-:-:S04]  /*2280*/  LEA R6, P0, R4, R12, 0x1 ;  /* 0x0000000c04067211 */ /* 0x004fc800078008ff */
[----:B------:R-:W-:-:S05]  /*2290*/  LEA.HI.X R7, R4, R13, R5, 0x1, P0 ;  /* 0x0000000d04077211 */ /* 0x000fca00000f0c05 */
[----:B------:R0:W2:Y:S01]  /*22a0*/  @P1 LDG.E.LTC128B.U16 R15, desc[UR36][R6.64] ;  /* 0x00000024060f1981 */ /* 0x0000a2000c1e1520 */
[----:B------:R-:W-:Y:S01]  /*22b0*/  IMAD.WIDE.U32 R156, R167, R164, R8 ;  /* 0x000000a4a79c7225 */ /* 0x000fe200078e0008 */
[----:B------:R-:W-:Y:S03]  /*22c0*/  BSSY B1, `(.L_x_30) ;  /* 0x0000013000017945 */ /* 0x000fe60003800000 */
[----:B------:R-:W-:Y:S02]  /*22d0*/  IMAD.IADD R157, R161, 0x1, R157 ;  /* 0x00000001a19d7824 */ /* 0x000fe400078e029d */
[----:B------:R-:W-:-:S04]  /*22e0*/  IMAD.WIDE.U32 R156, R23, R14, R156 ;  /* 0x0000000e179c7225 */ /* 0x000fc800078e009c */
[----:B0-----:R-:W-:Y:S01]  /*22f0*/  IMAD.IADD R7, R159, 0x1, R157 ;  /* 0x000000019f077824 */ /* 0x001fe200078e029d */
[----:B------:R-:W-:Y:S02]  /*2300*/  LEA R6, P4, R156, R12, 0x1 ;  /* 0x0000000c9c067211 */ /* 0x000fe400078808ff */
[----:B------:R-:W-:Y:S02]  /*2310*/  SHF.L.U64.HI R157, R164, 0x3, R165 ;  /* 0x00000003a49d7819 */ /* 0x000fe400000102a5 */
[----:B------:R-:W-:Y:S01]  /*2320*/  LEA.HI.X R7, R156, R13, R7, 0x1, P4 ;  /* 0x0000000d9c077211 */ /* 0x000fe200020f0c07 */
[----:B------:R-:W-:Y:S02]  /*2330*/  IMAD.SHL.U32 R156, R164, 0x8, RZ ;  /* 0x00000008a49c7824 */ /* 0x000fe400078e00ff */
[----:B--2---:R-:W-:-:S05]  /*2340*/  HADD2.F32 R4, -RZ, R15.H0_H0 ;  /* 0x2000000fff047230 */ /* 0x004fca0000004100 */
[----:B------:R-:W-:Y:S01]  /*2350*/  FMUL R5, R4, R155 ;  /* 0x0000009b04057220 */ /* 0x000fe20000400000 */
[----:B------:R-:W-:-:S03]  /*2360*/  LEA R4, P0, R160, UR4, 0x1 ;  /* 0x00000004a0047c11 */ /* 0x000fc6000f8008ff */
[----:B------:R-:W-:Y:S01]  /*2370*/  FFMA R24, R24, R154, R5 ;  /* 0x0000009a18187223 */ /* 0x000fe20000000005 */
[----:B------:R-:W-:Y:S02]  /*2380*/  LEA.HI.X R5, R160, UR5, R169, 0x1, P0 ;  /* 0x00000005a0057c11 */ /* 0x000fe400080f0ca9 */
[----:B------:R-:W-:Y:S02]  /*2390*/  ISETP.GT.AND P0, PT, R3, 0x1, PT ;  /* 0x000000010300780c */ /* 0x000fe40003f04270 */
[----:B------:R-:W-:Y:S02]  /*23a0*/  F2FP.F16.F32.PACK_AB R24, RZ, R24 ;  /* 0x00000018ff18723e */ /* 0x000fe400000000ff */
[----:B------:R-:W-:-:S03]  /*23b0*/  ISETP.GT.AND P3, PT, R0, RZ, P0 ;  /* 0x000000ff0000720c */ /* 0x000fc60000764270 */
[----:B------:R0:W-:Y:S10]  /*23c0*/  @P1 STG.E.U16 desc[UR36][R4.64], R24 ;  /* 0x0000001804001986 */ /* 0x0001f4000c101524 */
[----:B------:R-:W-:Y:S05]  /*23d0*/  @!P3 BRA `(.L_x_31) ;  /* 0x000000000004b947 */ /* 0x000fea0003800000 */
[----:B------:R1:W5:Y:S02]  /*23e0*/  LDG.E.LTC128B.U16 R15, desc[UR36][R6.64+0x2] ;  /* 0x00000224060f7981 */ /* 0x000364000c1e1520 */
.L_x_31:
[----:B------:R-:W-:Y:S05]  /*23f0*/  BSYNC B1 ;  /* 0x0000000000017941 */ /* 0x000fea0003800000 */
.L_x_30:
[----:B-----5:R-:W-:Y:S01]  /*2400*/  HADD2.F32 R20, -RZ, R15.H0_H0 ;  /* 0x2000000fff147230 */ /* 0x020fe20000004100 */
[----:B------:R-:W-:Y:S01]  /*2410*/  ISETP.GT.AND P2, PT, R0, 0x8, P2 ;  /* 0x000000080000780c */ /* 0x000fe20001744270 */
[----:B------:R-:W-:Y:S01]  /*2420*/  IMAD.WIDE.U32 R156, R167, R164, R156 ;  /* 0x000000a4a79c7225 */ /* 0x000fe200078e009c */
[----:B------:R-:W-:-:S03]  /*2430*/  PRMT R152, R15, 0x7610, R152 ;  /* 0x000076100f987816 */ /* 0x000fc60000000098 */
[----:B------:R-:W-:Y:S01]  /*2440*/  FMUL R20, R20, R155 ;  /* 0x0000009b14147220 */ /* 0x000fe20000400000 */
[----:B------:R-:W-:Y:S01]  /*2450*/  IMAD.IADD R161, R161, 0x1, R157 ;  /* 0x00000001a1a17824 */ /* 0x000fe200078e029d */
[----:B------:R-:W-:Y:S02]  /*2460*/  IADD3 R162, P1, R162, R156, RZ ;  /* 0x0000009ca2a27210 */ /* 0x000fe40007f3e0ff */
[----:B------:R-:W-:-:S03]  /*2470*/  FFMA R25, R25, R154, R20 ;  /* 0x0000009a19197223 */ /* 0x000fc60000000014 */
[----:B------:R-:W-:Y:S01]  /*2480*/  IMAD.X R21, R161, 0x1, R21, P1 ;  /* 0x00000001a1157824 */ /* 0x000fe200008e0615 */
[C---:B------:R-:W-:Y:S02]  /*2490*/  LEA R20, P1, R162.reuse, R12, 0x1 ;  /* 0x0000000ca2147211 */ /* 0x040fe400078208ff */
[----:B------:R-:W-:Y:S02]  /*24a0*/  F2FP.F16.F32.PACK_AB R25, RZ, R25 ;  /* 0x00000019ff19723e */ /* 0x000fe400000000ff */
[----:B------:R-:W-:Y:S02]  /*24b0*/  LEA.HI.X R21, R162, R13, R21, 0x1, P1 ;  /* 0x0000000da2157211 */ /* 0x000fe400008f0c15 */
[----:B------:R-:W-:-:S05]  /*24c0*/  PRMT R157, R25, 0x7610, R157 ;  /* 0x00007610199d7816 */ /* 0x000fca000000009d */
[----:B------:R2:W-:Y:S04]  /*24d0*/  @P3 STG.E.U16 desc[UR36][R4.64+0x2], R157 ;  /* 0x0000029d04003986 */ /* 0x0005e8000c101524 */
[----:B------:R-:W0:Y:S01]  /*24e0*/  @P2 LDG.E.LTC128B.U16 R152, desc[UR36][R20.64] ;  /* 0x0000002414982981 */ /* 0x000e22000c1e1520 */
[----:B------:R-:W-:Y:S01]  /*24f0*/  IADD3 R8, P1, R8, R156, RZ ;  /* 0x0000009c08087210 */ /* 0x000fe20007f3e0ff */
[----:B------:R-:W-:Y:S01]  /*2500*/  BSSY B1, `(.L_x_32) ;  /* 0x0000011000017945 */ /* 0x000fe20003800000 */
[----:B------:R-:W-:Y:S02]  /*2510*/  SHF.L.U64.HI R11, R10, 0x4, R11 ;  /* 0x000000040a0b7819 */ /* 0x000fe4000001020b */
[----:B------:R-:W-:Y:S01]  /*2520*/  ISETP.GT.AND P0, PT, R0, 0x8, P0 ;  /* 0x000000080000780c */ /* 0x000fe20000704270 */
[----:B------:R-:W-:Y:S01]  /*2530*/  IMAD.X R9, R9, 0x1, R161, P1 ;  /* 0x0000000109097824 */ /* 0x000fe200008e06a1 */
[----:B------:R-:W-:Y:S01]  /*2540*/  LEA R10, P1, R10, R4, 0x4 ;  /* 0x000000040a0a7211 */ /* 0x000fe200078220ff */
[----:B------:R-:W-:-:S04]  /*2550*/  IMAD.WIDE.U32 R14, R23, R14, R8 ;  /* 0x0000000e170e7225 */ /* 0x000fc800078e0008 */
[----:B------:R-:W-:Y:S01]  /*2560*/  IMAD.X R11, R11, 0x1, R5, P1 ;  /* 0x000000010b0b7824 */ /* 0x000fe200008e0605 */
[----:B------:R-:W-:Y:S01]  /*2570*/  LEA R8, P3, R14, R12, 0x1 ;  /* 0x0000000c0e087211 */ /* 0x000fe200078608ff */
[----:B------:R-:W-:-:S05]  /*2580*/  IMAD.IADD R9, R159, 0x1, R15 ;  /* 0x000000019f097824 */ /* 0x000fca00078e020f */
[----:B------:R-:W-:Y:S01]  /*2590*/  LEA.HI.X R9, R14, R13, R9, 0x1, P3 ;  /* 0x0000000d0e097211 */ /* 0x000fe200018f0c09 */
[----:B0-----:R-:W-:-:S05]  /*25a0*/  HADD2.F32 R24, -RZ, R152.H0_H0 ;  /* 0x20000098ff187230 */ /* 0x001fca0000004100 */
[----:B------:R-:W-:-:S04]  /*25b0*/  FMUL R25, R24, R155 ;  /* 0x0000009b18197220 */ /* 0x000fc80000400000 */
[----:B------:R-:W-:-:S05]  /*25c0*/  FFMA R25, R26, R154, R25 ;  /* 0x0000009a1a197223 */ /* 0x000fca0000000019 */
[----:B------:R-:W-:-:S05]  /*25d0*/  F2FP.F16.F32.PACK_AB R25, RZ, R25 ;  /* 0x00000019ff19723e */ /* 0x000fca00000000ff */
[----:B------:R2:W-:Y:S01]  /*25e0*/  @P2 STG.E.U16 desc[UR36][R10.64], R25 ;  /* 0x000000190a002986 */ /* 0x0005e2000c101524 */
[----:B------:R-:W-:Y:S05]  /*25f0*/  @!P0 BRA `(.L_x_33) ;  /* 0x0000000000048947 */ /* 0x000fea0003800000 */
[----:B------:R0:W5:Y:S02]  /*2600*/  LDG.E.LTC128B.U16 R152, desc[UR36][R8.64+0x2] ;  /* 0x0000022408987981 */ /* 0x000164000c1e1520 */
.L_x_33:
[----:B------:R-:W-:Y:S05]  /*2610*/  BSYNC B1 ;  /* 0x0000000000017941 */ /* 0x000fea0003800000 */
.L_x_32:
[----:B-----5:R-:W-:Y:S01]  /*2620*/  HADD2.F32 R12, -RZ, R152.H0_H0 ;  /* 0x20000098ff0c7230 */ /* 0x020fe20000004100 */
[----:B------:R-:W-:Y:S01]  /*2630*/  ISETP.GT.AND P1, PT, R3, 0x8, PT ;  /* 0x000000080300780c */ /* 0x000fe20003f24270 */
[----:B------:R-:W-:Y:S03]  /*2640*/  BSSY B1, `(.L_x_34) ;  /* 0x0000008000017945 */ /* 0x000fe60003800000 */
[----:B------:R-:W-:Y:S01]  /*2650*/  FMUL R12, R12, R155 ;  /* 0x0000009b0c0c7220 */ /* 0x000fe20000400000 */
[----:B------:R-:W-:-:S03]  /*2660*/  ISETP.GT.AND P2, PT, R0, RZ, P1 ;  /* 0x000000ff0000720c */ /* 0x000fc60000f44270 */
[----:B------:R-:W-:-:S05]  /*2670*/  FFMA R12, R27, R154, R12 ;  /* 0x0000009a1b0c7223 */ /* 0x000fca000000000c */
[----:B------:R-:W-:-:S05]  /*2680*/  F2FP.F16.F32.PACK_AB R12, RZ, R12 ;  /* 0x0000000cff0c723e */ /* 0x000fca00000000ff */
[----:B------:R3:W-:Y:S01]  /*2690*/  @P0 STG.E.U16 desc[UR36][R10.64+0x2], R12 ;  /* 0x0000020c0a000986 */ /* 0x0007e2000c101524 */
[----:B------:R-:W-:Y:S05]  /*26a0*/  @!P2 BRA `(.L_x_35) ;  /* 0x000000000004a947 */ /* 0x000fea0003800000 */
[----:B------:R4:W5:Y:S02]  /*26b0*/  LDG.E.LTC128B.U16 R152, desc[UR36][R6.64+0x10] ;  /* 0x0000102406987981 */ /* 0x000964000c1e1520 */
.L_x_35:
[----:B------:R-:W-:Y:S05]  /*26c0*/  BSYNC B1 ;  /* 0x0000000000017941 */ /* 0x000fea0003800000 */
.L_x_34:
[----:B---3-5:R-:W-:Y:S01]  /*26d0*/  HADD2.F32 R12, -RZ, R152.H0_H0 ;  /* 0x20000098ff0c7230 */ /* 0x028fe20000004100 */
        /* <DEDUP_REMOVED lines=9> */
.L_x_37:
[----:B------:R-:W-:Y:S05]  /*2770*/  BSYNC B1 ;  /* 0x0000000000017941 */ /* 0x000fea0003800000 */
.L_x_36:
[----:B-----5:R-:W-:Y:S01]  /*2780*/  HADD2.F32 R12, -RZ, R152.H0_H0 ;  /* 0x20000098ff0c7230 */ /* 0x020fe20000004100 */
[----:B------:R-:W-:Y:S01]  /*2790*/  ISETP.GT.AND P1, PT, R0, 0x8, P1 ;  /* 0x000000080000780c */ /* 0x000fe20000f24270 */
[----:B------:R-:W-:Y:S03]  /*27a0*/  BSSY B1, `(.L_x_38) ;  /* 0x0000007000017945 */ /* 0x000fe60003800000 */
[----:B------:R-:W-:-:S04]  /*27b0*/  FMUL R12, R12, R155 ;  /* 0x0000009b0c0c7220 */ /* 0x000fc80000400000 */
[----:B------:R-:W-:-:S05]  /*27c0*/  FFMA R12, R29, R154, R12 ;  /* 0x0000009a1d0c7223 */ /* 0x000fca000000000c */
[----:B------:R-:W-:-:S05]  /*27d0*/  F2FP.F16.F32.PACK_AB R12, RZ, R12 ;  /* 0x0000000cff0c723e */ /* 0x000fca00000000ff */
[----:B------:R0:W-:Y:S01]  /*27e0*/  @P3 STG.E.U16 desc[UR36][R4.64+0x12], R12 ;  /* 0x0000120c04003986 */ /* 0x0001e2000c101524 */
[----:B------:R-:W-:Y:S05]  /*27f0*/  @!P1 BRA `(.L_x_39) ;  /* 0x0000000000049947 */ /* 0x000fea0003800000 */
[----:B------:R0:W5:Y:S02]  /*2800*/  LDG.E.LTC128B.U16 R152, desc[UR36][R8.64+0x10] ;  /* 0x0000102408987981 */ /* 0x000164000c1e1520 */
.L_x_39:
[----:B------:R-:W-:Y:S05]  /*2810*/  BSYNC B1 ;  /* 0x0000000000017941 */ /* 0x000fea0003800000 */
.L_x_38:
[----:B0----5:R-:W-:Y:S01]  /*2820*/  HADD2.F32 R12, -RZ, R152.H0_H0 ;  /* 0x20000098ff0c7230 */ /* 0x021fe20000004100 */
[----:B------:R-:W-:Y:S01]  /*2830*/  ISETP.GT.AND P0, PT, R0, 0x8, P0 ;  /* 0x000000080000780c */ /* 0x000fe20000704270 */
[----:B------:R-:W-:Y:S03]  /*2840*/  BSSY B1, `(.L_x_40) ;  /* 0x0000007000017945 */ /* 0x000fe60003800000 */
[----:B---3--:R-:W-:-:S04]  /*2850*/  FMUL R13, R12, R155 ;  /* 0x0000009b0c0d7220 */ /* 0x008fc80000400000 */
[----:B------:R-:W-:-:S05]  /*2860*/  FFMA R13, R30, R154, R13 ;  /* 0x0000009a1e0d7223 */ /* 0x000fca000000000d */
[----:B------:R-:W-:-:S05]  /*2870*/  F2FP.F16.F32.PACK_AB R13, RZ, R13 ;  /* 0x0000000dff0d723e */ /* 0x000fca00000000ff */
[----:B------:R0:W-:Y:S01]  /*2880*/  @P1 STG.E.U16 desc[UR36][R10.64+0x10], R13 ;  /* 0x0000100d0a001986 */ /* 0x0001e2000c101524 */
[----:B------:R-:W-:Y:S05]  /*2890*/  @!P0 BRA `(.L_x_41) ;  /* 0x0000000000048947 */ /* 0x000fea0003800000 */
[----:B------:R3:W5:Y:S02]  /*28a0*/  LDG.E.LTC128B.U16 R152, desc[UR36][R8.64+0x12] ;  /* 0x0000122408987981 */ /* 0x000764000c1e1520 */
.L_x_41:
[----:B------:R-:W-:Y:S05]  /*28b0*/  BSYNC B1 ;  /* 0x0000000000017941 */ /* 0x000fea0003800000 */
.L_x_40:
        /* <DEDUP_REMOVED lines=10> */
.L_x_43:
[----:B------:R-:W-:Y:S05]  /*2960*/  BSYNC B1 ;  /* 0x0000000000017941 */ /* 0x000fea0003800000 */
.L_x_42:
[----:B0----5:R-:W-:Y:S01]  /*2970*/  HADD2.F32 R12, -RZ, R152.H0_H0 ;  /* 0x20000098ff0c7230 */ /* 0x021fe20000004100 */
        /* <DEDUP_REMOVED lines=9> */
.L_x_45:
[----:B------:R-:W-:Y:S05]  /*2a10*/  BSYNC B1 ;  /* 0x0000000000017941 */ /* 0x000fea0003800000 */
.L_x_44:
        /* <DEDUP_REMOVED lines=9> */
.L_x_47:
[----:B------:R-:W-:Y:S05]  /*2ab0*/  BSYNC B1 ;  /* 0x0000000000017941 */ /* 0x000fea0003800000 */
.L_x_46:
[----:B0----5:R-:W-:Y:S01]  /*2ac0*/  HADD2.F32 R12, -RZ, R152.H0_H0 ;  /* 0x20000098ff0c7230 */ /* 0x021fe20000004100 */
        /* <DEDUP_REMOVED lines=8> */
.L_x_49:
[----:B------:R-:W-:Y:S05]  /*2b50*/  BSYNC B1 ;  /* 0x0000000000017941 */ /* 0x000fea0003800000 */
.L_x_48:
        /* <DEDUP_REMOVED lines=10> */
.L_x_51:
[----:B------:R-:W-:Y:S05]  /*2c00*/  BSYNC B1 ;  /* 0x0000000000017941 */ /* 0x000fea0003800000 */
.L_x_50:
        /* <DEDUP_REMOVED lines=10> */
.L_x_53:
[----:B------:R-:W-:Y:S05]  /*2cb0*/  BSYNC B1 ;  /* 0x0000000000017941 */ /* 0x000fea0003800000 */
.L_x_52:
        /* <DEDUP_REMOVED lines=9> */
.L_x_55:
[----:B------:R-:W-:Y:S05]  /*2d50*/  BSYNC B1 ;  /* 0x0000000000017941 */ /* 0x000fea0003800000 */
.L_x_54:
        /* <DEDUP_REMOVED lines=9> */
.L_x_57:
[----:B------:R-:W-:Y:S05]  /*2df0*/  BSYNC B1 ;  /* 0x0000000000017941 */ /* 0x000fea0003800000 */
.L_x_56:
        /* <DEDUP_REMOVED lines=10> */
.L_x_59:
[----:B------:R-:W-:Y:S05]  /*2ea0*/  BSYNC B1 ;  /* 0x0000000000017941 */ /* 0x000fea0003800000 */
.L_x_58:
        /* <DEDUP_REMOVED lines=10> */
.L_x_61:
[----:B------:R-:W-:Y:S05]  /*2f50*/  BSYNC B1 ;  /* 0x0000000000017941 */ /* 0x000fea0003800000 */
.L_x_60:
        /* <DEDUP_REMOVED lines=9> */
.L_x_63:
[----:B------:R-:W-:Y:S05]  /*2ff0*/  BSYNC B1 ;  /* 0x0000000000017941 */ /* 0x000fea0003800000 */
.L_x_62:
        /* <DEDUP_REMOVED lines=9> */
.L_x_65:
[----:B------:R-:W-:Y:S05]  /*3090*/  BSYNC B1 ;  /* 0x0000000000017941 */ /* 0x000fea0003800000 */
.L_x_64:
        /* <DEDUP_REMOVED lines=10> */
.L_x_67:
[----:B------:R-:W-:Y:S05]  /*3140*/  BSYNC B1 ;  /* 0x0000000000017941 */ /* 0x000fea0003800000 */
.L_x_66:
        /* <DEDUP_REMOVED lines=10> */
.L_x_69:
[----:B------:R-:W-:Y:S05]  /*31f0*/  BSYNC B1 ;  /* 0x0000000000017941 */ /* 0x000fea0003800000 */
.L_x_68:
        /* <DEDUP_REMOVED lines=9> */
.L_x_71:
[----:B------:R-:W-:Y:S05]  /*3290*/  BSYNC B1 ;  /* 0x0000000000017941 */ /* 0x000fea0003800000 */
.L_x_70:
        /* <DEDUP_REMOVED lines=9> */
.L_x_73:
[----:B------:R-:W-:Y:S05]  /*3330*/  BSYNC B1 ;  /* 0x0000000000017941 */ /* 0x000fea0003800000 */
.L_x_72:
        /* <DEDUP_REMOVED lines=10> */
.L_x_75:
[----:B------:R-:W-:Y:S05]  /*33e0*/  BSYNC B1 ;  /* 0x0000000000017941 */ /* 0x000fea0003800000 */
.L_x_74:
        /* <DEDUP_REMOVED lines=10> */
.L_x_77:
[----:B------:R-:W-:Y:S05]  /*3490*/  BSYNC B1 ;  /* 0x0000000000017941 */ /* 0x000fea0003800000 */
.L_x_76:
        /* <DEDUP_REMOVED lines=9> */
.L_x_79:
[----:B------:R-:W-:Y:S05]  /*3530*/  BSYNC B1 ;  /* 0x0000000000017941 */ /* 0x000fea0003800000 */
.L_x_78:
        /* <DEDUP_REMOVED lines=9> */
.L_x_81:
[----:B------:R-:W-:Y:S05]  /*35d0*/  BSYNC B1 ;  /* 0x0000000000017941 */ /* 0x000fea0003800000 */
.L_x_80:
        /* <DEDUP_REMOVED lines=10> */
.L_x_83:
[----:B------:R-:W-:Y:S05]  /*3680*/  BSYNC B1 ;  /* 0x0000000000017941 */ /* 0x000fea0003800000 */
.L_x_82:
        /* <DEDUP_REMOVED lines=10> */
.L_x_85:
[----:B------:R-:W-:Y:S05]  /*3730*/  BSYNC B1 ;  /* 0x0000000000017941 */ /* 0x000fea0003800000 */
.L_x_84:
        /* <DEDUP_REMOVED lines=9> */
.L_x_87:
[----:B------:R-:W-:Y:S05]  /*37d0*/  BSYNC B1 ;  /* 0x0000000000017941 */ /* 0x000fea0003800000 */
.L_x_86:
        /* <DEDUP_REMOVED lines=9> */
.L_x_89:
[----:B------:R-:W-:Y:S05]  /*3870*/  BSYNC B1 ;  /* 0x0000000000017941 */ /* 0x000fea0003800000 */
.L_x_88:
        /* <DEDUP_REMOVED lines=10> */
.L_x_91:
[----:B------:R-:W-:Y:S05]  /*3920*/  BSYNC B1 ;  /* 0x0000000000017941 */ /* 0x000fea0003800000 */
.L_x_90:
        /* <DEDUP_REMOVED lines=10> */
.L_x_93:
[----:B------:R-:W-:Y:S05]  /*39d0*/  BSYNC B1 ;  /* 0x0000000000017941 */ /* 0x000fea0003800000 */
.L_x_92:
        /* <DEDUP_REMOVED lines=9> */
.L_x_95:
[----:B------:R-:W-:Y:S05]  /*3a70*/  BSYNC B1 ;  /* 0x0000000000017941 */ /* 0x000fea0003800000 */
.L_x_94:
        /* <DEDUP_REMOVED lines=9> */
.L_x_97:
[----:B------:R-:W-:Y:S05]  /*3b10*/  BSYNC B1 ;  /* 0x0000000000017941 */ /* 0x000fea0003800000 */
.L_x_96:
        /* <DEDUP_REMOVED lines=10> */
.L_x_99:
[----:B------:R-:W-:Y:S05]  /*3bc0*/  BSYNC B1 ;  /* 0x0000000000017941 */ /* 0x000fea0003800000 */
.L_x_98:
        /* <DEDUP_REMOVED lines=10> */
.L_x_101:
[----:B------:R-:W-:Y:S05]  /*3c70*/  BSYNC B1 ;  /* 0x0000000000017941 */ /* 0x000fea0003800000 */
.L_x_100:
        /* <DEDUP_REMOVED lines=9> */
.L_x_103:
[----:B------:R-:W-:Y:S05]  /*3d10*/  BSYNC B1 ;  /* 0x0000000000017941 */ /* 0x000fea0003800000 */
.L_x_102:
        /* <DEDUP_REMOVED lines=9> */
.L_x_105:
[----:B------:R-:W-:Y:S05]  /*3db0*/  BSYNC B1 ;  /* 0x0000000000017941 */ /* 0x000fea0003800000 */
.L_x_104:
        /* <DEDUP_REMOVED lines=10> */
.L_x_107:
[----:B------:R-:W-:Y:S05]  /*3e60*/  BSYNC B1 ;  /* 0x0000000000017941 */ /* 0x000fea0003800000 */
.L_x_106:
        /* <DEDUP_REMOVED lines=10> */
.L_x_109:
[----:B------:R-:W-:Y:S05]  /*3f10*/  BSYNC B1 ;  /* 0x0000000000017941 */ /* 0x000fea0003800000 */
.L_x_108:
        /* <DEDUP_REMOVED lines=9> */
.L_x_111:
[----:B------:R-:W-:Y:S05]  /*3fb0*/  BSYNC B1 ;  /* 0x0000000000017941 */ /* 0x000fea0003800000 */
.L_x_110:
        /* <DEDUP_REMOVED lines=9> */
.L_x_113:
[----:B------:R-:W-:Y:S05]  /*4050*/  BSYNC B1 ;  /* 0x0000000000017941 */ /* 0x000fea0003800000 */
.L_x_112:
        /* <DEDUP_REMOVED lines=10> */
.L_x_115:
[----:B------:R-:W-:Y:S05]  /*4100*/  BSYNC B1 ;  /* 0x0000000000017941 */ /* 0x000fea0003800000 */
.L_x_114:
        /* <DEDUP_REMOVED lines=10> */
.L_x_117:
[----:B------:R-:W-:Y:S05]  /*41b0*/  BSYNC B1 ;  /* 0x0000000000017941 */ /* 0x000fea0003800000 */
.L_x_116:
        /* <DEDUP_REMOVED lines=9> */
.L_x_119:
[----:B------:R-:W-:Y:S05]  /*4250*/  BSYNC B1 ;  /* 0x0000000000017941 */ /* 0x000fea0003800000 */
.L_x_118:
        /* <DEDUP_REMOVED lines=9> */
.L_x_121:
[----:B------:R-:W-:Y:S05]  /*42f0*/  BSYNC B1 ;  /* 0x0000000000017941 */ /* 0x000fea0003800000 */
.L_x_120:
        /* <DEDUP_REMOVED lines=10> */
.L_x_123:
[----:B------:R-:W-:Y:S05]  /*43a0*/  BSYNC B1 ;  /* 0x0000000000017941 */ /* 0x000fea0003800000 */
.L_x_122:
        /* <DEDUP_REMOVED lines=10> */
.L_x_125:
[----:B------:R-:W-:Y:S05]  /*4450*/  BSYNC B1 ;  /* 0x0000000000017941 */ /* 0x000fea0003800000 */
.L_x_124:
        /* <DEDUP_REMOVED lines=9> */
.L_x_127:
[----:B------:R-:W-:Y:S05]  /*44f0*/  BSYNC B1 ;  /* 0x0000000000017941 */ /* 0x000fea0003800000 */
.L_x_126:
        /* <DEDUP_REMOVED lines=9> */
.L_x_129:
[----:B------:R-:W-:Y:S05]  /*4590*/  BSYNC B1 ;  /* 0x0000000000017941 */ /* 0x000fea0003800000 */
.L_x_128:
        /* <DEDUP_REMOVED lines=10> */
.L_x_131:
[----:B------:R-:W-:Y:S05]  /*4640*/  BSYNC B1 ;  /* 0x0000000000017941 */ /* 0x000fea0003800000 */
.L_x_130:
        /* <DEDUP_REMOVED lines=10> */
.L_x_133:
[----:B------:R-:W-:Y:S05]  /*46f0*/  BSYNC B1 ;  /* 0x0000000000017941 */ /* 0x000fea0003800000 */
.L_x_132:
        /* <DEDUP_REMOVED lines=9> */
.L_x_135:
[----:B------:R-:W-:Y:S05]  /*4790*/  BSYNC B1 ;  /* 0x0000000000017941 */ /* 0x000fea0003800000 */
.L_x_134:
        /* <DEDUP_REMOVED lines=9> */
.L_x_137:
[----:B------:R-:W-:Y:S05]  /*4830*/  BSYNC B1 ;  /* 0x0000000000017941 */ /* 0x000fea0003800000 */
.L_x_136:
        /* <DEDUP_REMOVED lines=10> */
.L_x_139:
[----:B------:R-:W-:Y:S05]  /*48e0*/  BSYNC B1 ;  /* 0x0000000000017941 */ /* 0x000fea0003800000 */
.L_x_138:
        /* <DEDUP_REMOVED lines=10> */
.L_x_141:
[----:B------:R-:W-:Y:S05]  /*4990*/  BSYNC B1 ;  /* 0x0000000000017941 */ /* 0x000fea0003800000 */
.L_x_140:
        /* <DEDUP_REMOVED lines=9> */
.L_x_143:
[----:B------:R-:W-:Y:S05]  /*4a30*/  BSYNC B1 ;  /* 0x0000000000017941 */ /* 0x000fea0003800000 */
.L_x_142:
        /* <DEDUP_REMOVED lines=9> */
.L_x_145:
[----:B------:R-:W-:Y:S05]  /*4ad0*/  BSYNC B1 ;  /* 0x0000000000017941 */ /* 0x000fea0003800000 */
.L_x_144:
        /* <DEDUP_REMOVED lines=10> */
.L_x_147:
[----:B------:R-:W-:Y:S05]  /*4b80*/  BSYNC B1 ;  /* 0x0000000000017941 */ /* 0x000fea0003800000 */
.L_x_146:
        /* <DEDUP_REMOVED lines=10> */
.L_x_149:
[----:B------:R-:W-:Y:S05]  /*4c30*/  BSYNC B1 ;  /* 0x0000000000017941 */ /* 0x000fea0003800000 */
.L_x_148:
        /* <DEDUP_REMOVED lines=9> */
.L_x_151:
[----:B------:R-:W-:Y:S05]  /*4cd0*/  BSYNC B1 ;  /* 0x0000000000017941 */ /* 0x000fea0003800000 */
.L_x_150:
        /* <DEDUP_REMOVED lines=9> */
.L_x_153:
[----:B------:R-:W-:Y:S05]  /*4d70*/  BSYNC B1 ;  /* 0x0000000000017941 */ /* 0x000fea0003800000 */
.L_x_152:
        /* <DEDUP_REMOVED lines=10> */
.L_x_155:
[----:B------:R-:W-:Y:S05]  /*4e20*/  BSYNC B1 ;  /* 0x0000000000017941 */ /* 0x000fea0003800000 */
.L_x_154:
        /* <DEDUP_REMOVED lines=10> */
.L_x_157:
[----:B------:R-:W-:Y:S05]  /*4ed0*/  BSYNC B1 ;  /* 0x0000000000017941 */ /* 0x000fea0003800000 */
.L_x_156:
        /* <DEDUP_REMOVED lines=9> */
.L_x_159:
[----:B------:R-:W-:Y:S05]  /*4f70*/  BSYNC B1 ;  /* 0x0000000000017941 */ /* 0x000fea0003800000 */
.L_x_158:
        /* <DEDUP_REMOVED lines=9> */
.L_x_161:
[----:B------:R-:W-:Y:S05]  /*5010*/  BSYNC B1 ;  /* 0x0000000000017941 */ /* 0x000fea0003800000 */
.L_x_160:
        /* <DEDUP_REMOVED lines=10> */
.L_x_163:
[----:B------:R-:W-:Y:S05]  /*50c0*/  BSYNC B1 ;  /* 0x0000000000017941 */ /* 0x000fea0003800000 */
.L_x_162:
        /* <DEDUP_REMOVED lines=10> */
.L_x_165:
[----:B------:R-:W-:Y:S05]  /*5170*/  BSYNC B1 ;  /* 0x0000000000017941 */ /* 0x000fea0003800000 */
.L_x_164:
        /* <DEDUP_REMOVED lines=9> */
.L_x_167:
[----:B------:R-:W-:Y:S05]  /*5210*/  BSYNC B1 ;  /* 0x0000000000017941 */ /* 0x000fea0003800000 */
.L_x_166:
        /* <DEDUP_REMOVED lines=9> */
.L_x_169:
[----:B------:R-:W-:Y:S05]  /*52b0*/  BSYNC B1 ;  /* 0x0000000000017941 */ /* 0x000fea0003800000 */
.L_x_168:
        /* <DEDUP_REMOVED lines=10> */
.L_x_171:
[----:B------:R-:W-:Y:S05]  /*5360*/  BSYNC B1 ;  /* 0x0000000000017941 */ /* 0x000fea0003800000 */
.L_x_170:
        /* <DEDUP_REMOVED lines=10> */
.L_x_173:
[----:B------:R-:W-:Y:S05]  /*5410*/  BSYNC B1 ;  /* 0x0000000000017941 */ /* 0x000fea0003800000 */
.L_x_172:
        /* <DEDUP_REMOVED lines=9> */
.L_x_175:
[----:B------:R-:W-:Y:S05]  /*54b0*/  BSYNC B1 ;  /* 0x0000000000017941 */ /* 0x000fea0003800000 */
.L_x_174:
        /* <DEDUP_REMOVED lines=9> */
.L_x_177:
[----:B------:R-:W-:Y:S05]  /*5550*/  BSYNC B1 ;  /* 0x0000000000017941 */ /* 0x000fea0003800000 */
.L_x_176:
        /* <DEDUP_REMOVED lines=10> */
.L_x_179:
[----:B------:R-:W-:Y:S05]  /*5600*/  BSYNC B1 ;  /* 0x0000000000017941 */ /* 0x000fea0003800000 */
.L_x_178:
        /* <DEDUP_REMOVED lines=10> */
.L_x_181:
[----:B------:R-:W-:Y:S05]  /*56b0*/  BSYNC B1 ;  /* 0x0000000000017941 */ /* 0x000fea0003800000 */
.L_x_180:
        /* <DEDUP_REMOVED lines=9> */
.L_x_183:
[----:B------:R-:W-:Y:S05]  /*5750*/  BSYNC B1 ;  /* 0x0000000000017941 */ /* 0x000fea0003800000 */
.L_x_182:
        /* <DEDUP_REMOVED lines=9> */
.L_x_185:
[----:B------:R-:W-:Y:S05]  /*57f0*/  BSYNC B1 ;  /* 0x0000000000017941 */ /* 0x000fea0003800000 */
.L_x_184:
        /* <DEDUP_REMOVED lines=10> */
.L_x_187:
[----:B------:R-:W-:Y:S05]  /*58a0*/  BSYNC B1 ;  /* 0x0000000000017941 */ /* 0x000fea0003800000 */
.L_x_186:
        /* <DEDUP_REMOVED lines=10> */
.L_x_189:
[----:B------:R-:W-:Y:S05]  /*5950*/  BSYNC B1 ;  /* 0x0000000000017941 */ /* 0x000fea0003800000 */
.L_x_188:
        /* <DEDUP_REMOVED lines=9> */
.L_x_191:
[----:B------:R-:W-:Y:S05]  /*59f0*/  BSYNC B1 ;  /* 0x0000000000017941 */ /* 0x000fea0003800000 */
.L_x_190:
        /* <DEDUP_REMOVED lines=9> */
.L_x_193:
[----:B------:R-:W-:Y:S05]  /*5a90*/  BSYNC B1 ;  /* 0x0000000000017941 */ /* 0x000fea0003800000 */
.L_x_192:
        /* <DEDUP_REMOVED lines=10> */
.L_x_195:
[----:B------:R-:W-:Y:S05]  /*5b40*/  BSYNC B1 ;  /* 0x0000000000017941 */ /* 0x000fea0003800000 */
.L_x_194:
        /* <DEDUP_REMOVED lines=10> */
.L_x_197:
[----:B------:R-:W-:Y:S05]  /*5bf0*/  BSYNC B1 ;  /* 0x0000000000017941 */ /* 0x000fea0003800000 */
.L_x_196:
        /* <DEDUP_REMOVED lines=9> */
.L_x_199:
[----:B------:R-:W-:Y:S05]  /*5c90*/  BSYNC B1 ;  /* 0x0000000000017941 */ /* 0x000fea0003800000 */
.L_x_198:
        /* <DEDUP_REMOVED lines=9> */
.L_x_201:
[----:B------:R-:W-:Y:S05]  /*5d30*/  BSYNC B1 ;  /* 0x0000000000017941 */ /* 0x000fea0003800000 */
.L_x_200:
        /* <DEDUP_REMOVED lines=10> */
.L_x_203:
[----:B------:R-:W-:Y:S05]  /*5de0*/  BSYNC B1 ;  /* 0x0000000000017941 */ /* 0x000fea0003800000 */
.L_x_202:
        /* <DEDUP_REMOVED lines=10> */
.L_x_205:
[----:B------:R-:W-:Y:S05]  /*5e90*/  BSYNC B1 ;  /* 0x0000000000017941 */ /* 0x000fea0003800000 */
.L_x_204:
        /* <DEDUP_REMOVED lines=9> */
.L_x_207:
[----:B------:R-:W-:Y:S05]  /*5f30*/  BSYNC B1 ;  /* 0x0000000000017941 */ /* 0x000fea0003800000 */
.L_x_206:
        /* <DEDUP_REMOVED lines=9> */
.L_x_209:
[----:B------:R-:W-:Y:S05]  /*5fd0*/  BSYNC B1 ;  /* 0x0000000000017941 */ /* 0x000fea0003800000 */
.L_x_208:
        /* <DEDUP_REMOVED lines=10> */
.L_x_211:
[----:B------:R-:W-:Y:S05]  /*6080*/  BSYNC B1 ;  /* 0x0000000000017941 */ /* 0x000fea0003800000 */
.L_x_210:
        /* <DEDUP_REMOVED lines=10> */
.L_x_213:
[----:B------:R-:W-:Y:S05]  /*6130*/  BSYNC B1 ;  /* 0x0000000000017941 */ /* 0x000fea0003800000 */
.L_x_212:
        /* <DEDUP_REMOVED lines=9> */
.L_x_215:
[----:B------:R-:W-:Y:S05]  /*61d0*/  BSYNC B1 ;  /* 0x0000000000017941 */ /* 0x000fea0003800000 */
.L_x_214:
        /* <DEDUP_REMOVED lines=9> */
.L_x_217:
[----:B------:R-:W-:Y:S05]  /*6270*/  BSYNC B1 ;  /* 0x0000000000017941 */ /* 0x000fea0003800000 */
.L_x_216:
        /* <DEDUP_REMOVED lines=10> */
.L_x_219:
[----:B------:R-:W-:Y:S05]  /*6320*/  BSYNC B1 ;  /* 0x0000000000017941 */ /* 0x000fea0003800000 */
.L_x_218:
        /* <DEDUP_REMOVED lines=10> */
.L_x_221:
[----:B------:R-:W-:Y:S05]  /*63d0*/  BSYNC B1 ;  /* 0x0000000000017941 */ /* 0x000fea0003800000 */
.L_x_220:
        /* <DEDUP_REMOVED lines=9> */
.L_x_223:
[----:B------:R-:W-:Y:S05]  /*6470*/  BSYNC B1 ;  /* 0x0000000000017941 */ /* 0x000fea0003800000 */
.L_x_222:
        /* <DEDUP_REMOVED lines=9> */
.L_x_225:
[----:B------:R-:W-:Y:S05]  /*6510*/  BSYNC B1 ;  /* 0x0000000000017941 */ /* 0x000fea0003800000 */
.L_x_224:
        /* <DEDUP_REMOVED lines=10> */
.L_x_227:
[----:B------:R-:W-:Y:S05]  /*65c0*/  BSYNC B1 ;  /* 0x0000000000017941 */ /* 0x000fea0003800000 */
.L_x_226:
        /* <DEDUP_REMOVED lines=10> */
.L_x_229:
[----:B------:R-:W-:Y:S05]  /*6670*/  BSYNC B1 ;  /* 0x0000000000017941 */ /* 0x000fea0003800000 */
.L_x_228:
        /* <DEDUP_REMOVED lines=9> */
.L_x_231:
[----:B------:R-:W-:Y:S05]  /*6710*/  BSYNC B1 ;  /* 0x0000000000017941 */ /* 0x000fea0003800000 */
.L_x_230:
        /* <DEDUP_REMOVED lines=9> */
.L_x_233:
[----:B------:R-:W-:Y:S05]  /*67b0*/  BSYNC B1 ;  /* 0x0000000000017941 */ /* 0x000fea0003800000 */
.L_x_232:
        /* <DEDUP_REMOVED lines=10> */
.L_x_235:
[----:B------:R-:W-:Y:S05]  /*6860*/  BSYNC B1 ;  /* 0x0000000000017941 */ /* 0x000fea0003800000 */
.L_x_234:
        /* <DEDUP_REMOVED lines=10> */
.L_x_237:
[----:B------:R-:W-:Y:S05]  /*6910*/  BSYNC B1 ;  /* 0x0000000000017941 */ /* 0x000fea0003800000 */
.L_x_236:
        /* <DEDUP_REMOVED lines=9> */
.L_x_239:
[----:B------:R-:W-:Y:S05]  /*69b0*/  BSYNC B1 ;  /* 0x0000000000017941 */ /* 0x000fea0003800000 */
.L_x_238:
        /* <DEDUP_REMOVED lines=9> */
.L_x_241:
[----:B------:R-:W-:Y:S05]  /*6a50*/  BSYNC B1 ;  /* 0x0000000000017941 */ /* 0x000fea0003800000 */
.L_x_240:
        /* <DEDUP_REMOVED lines=10> */
.L_x_243:
[----:B------:R-:W-:Y:S05]  /*6b00*/  BSYNC B1 ;  /* 0x0000000000017941 */ /* 0x000fea0003800000 */
.L_x_242:
        /* <DEDUP_REMOVED lines=10> */
.L_x_245:
[----:B------:R-:W-:Y:S05]  /*6bb0*/  BSYNC B1 ;  /* 0x0000000000017941 */ /* 0x000fea0003800000 */
.L_x_244:
        /* <DEDUP_REMOVED lines=9> */
.L_x_247:
[----:B------:R-:W-:Y:S05]  /*6c50*/  BSYNC B1 ;  /* 0x0000000000017941 */ /* 0x000fea0003800000 */
.L_x_246:
        /* <DEDUP_REMOVED lines=9> */
.L_x_249:
[----:B------:R-:W-:Y:S05]  /*6cf0*/  BSYNC B1 ;  /* 0x0000000000017941 */ /* 0x000fea0003800000 */
.L_x_248:
        /* <DEDUP_REMOVED lines=10> */
.L_x_251:
[----:B------:R-:W-:Y:S05]  /*6da0*/  BSYNC B1 ;  /* 0x0000000000017941 */ /* 0x000fea0003800000 */
.L_x_250:
        /* <DEDUP_REMOVED lines=10> */
.L_x_253:
[----:B------:R-:W-:Y:S05]  /*6e50*/  BSYNC B1 ;  /* 0x0000000000017941 */ /* 0x000fea0003800000 */
.L_x_252:
        /* <DEDUP_REMOVED lines=9> */
.L_x_255:
[----:B------:R-:W-:Y:S05]  /*6ef0*/  BSYNC B1 ;  /* 0x0000000000017941 */ /* 0x000fea0003800000 */
.L_x_254:
        /* <DEDUP_REMOVED lines=9> */
.L_x_257:
[----:B------:R-:W-:Y:S05]  /*6f90*/  BSYNC B1 ;  /* 0x0000000000017941 */ /* 0x000fea0003800000 */
.L_x_256:
        /* <DEDUP_REMOVED lines=10> */
.L_x_259:
[----:B------:R-:W-:Y:S05]  /*7040*/  BSYNC B1 ;  /* 0x0000000000017941 */ /* 0x000fea0003800000 */
.L_x_258:
        /* <DEDUP_REMOVED lines=10> */
.L_x_261:
[----:B------:R-:W-:Y:S05]  /*70f0*/  BSYNC B1 ;  /* 0x0000000000017941 */ /* 0x000fea0003800000 */
.L_x_260:
        /* <DEDUP_REMOVED lines=9> */
.L_x_263:
[----:B------:R-:W-:Y:S05]  /*7190*/  BSYNC B1 ;  /* 0x0000000000017941 */ /* 0x000fea0003800000 */
.L_x_262:
        /* <DEDUP_REMOVED lines=9> */
.L_x_265:
[----:B------:R-:W-:Y:S05]  /*7230*/  BSYNC B1 ;  /* 0x0000000000017941 */ /* 0x000fea0003800000 */
.L_x_264:
        /* <DEDUP_REMOVED lines=10> */
.L_x_267:
[----:B------:R-:W-:Y:S05]  /*72e0*/  BSYNC B1 ;  /* 0x0000000000017941 */ /* 0x000fea0003800000 */
.L_x_266:
        /* <DEDUP_REMOVED lines=10> */
.L_x_269:
[----:B------:R-:W-:Y:S05]  /*7390*/  BSYNC B1 ;  /* 0x0000000000017941 */ /* 0x000fea0003800000 */
.L_x_268:
        /* <DEDUP_REMOVED lines=9> */
.L_x_271:
[----:B------:R-:W-:Y:S05]  /*7430*/  BSYNC B1 ;  /* 0x0000000000017941 */ /* 0x000fea0003800000 */
.L_x_270:
        /* <DEDUP_REMOVED lines=9> */
.L_x_273:
[----:B------:R-:W-:Y:S05]  /*74d0*/  BSYNC B1 ;  /* 0x0000000000017941 */ /* 0x000fea0003800000 */
.L_x_272:
        /* <DEDUP_REMOVED lines=10> */
.L_x_275:
[----:B------:R-:W-:Y:S05]  /*7580*/  BSYNC B1 ;  /* 0x0000000000017941 */ /* 0x000fea0003800000 */
.L_x_274:
        /* <DEDUP_REMOVED lines=10> */
.L_x_277:
[----:B------:R-:W-:Y:S05]  /*7630*/  BSYNC B1 ;  /* 0x0000000000017941 */ /* 0x000fea0003800000 */
.L_x_276:
[----:B01--45:R-:W-:Y:S01]  /*7640*/  HADD2.F32 R6, -RZ, R152.H0_H0 ;  /* 0x20000098ff067230 */ /* 0x033fe20000004100 */
        /* <DEDUP_REMOVED lines=8> */
.L_x_279:
[----:B------:R-:W-:Y:S05]  /*76d0*/  BSYNC B1 ;  /* 0x0000000000017941 */ /* 0x000fea0003800000 */
.L_x_278:
[----:B0-2--5:R-:W-:Y:S01]  /*76e0*/  HADD2.F32 R4, -RZ, R152.H0_H0 ;  /* 0x20000098ff047230 */ /* 0x025fe20000004100 */
[----:B------:R-:W-:Y:S01]  /*76f0*/  ISETP.GT.AND P0, PT, R0, 0x8, P0 ;  /* 0x000000080000780c */ /* 0x000fe20000704270 */
[----:B------:R-:W-:Y:S01]  /*7700*/  @P1 IMAD.MOV.U32 R5, RZ, RZ, R11 ;  /* 0x000000ffff051224 */ /* 0x000fe200078e000b */
[----:B------:R-:W-:Y:S02]  /*7710*/  BSSY B1, `(.L_x_280) ;  /* 0x0000008000017945 */ /* 0x000fe40003800000 */
[----:B------:R-:W-:Y:S01]  /*7720*/  FMUL R3, R4, R155 ;  /* 0x0000009b04037220 */ /* 0x000fe20000400000 */
[----:B------:R-:W-:-:S03]  /*7730*/  @P1 IMAD.MOV.U32 R4, RZ, RZ, R10 ;  /* 0x000000ffff041224 */ /* 0x000fc600078e000a */
[----:B------:R-:W-:-:S05]  /*7740*/  FFMA R3, R150, R154, R3 ;  /* 0x0000009a96037223 */ /* 0x000fca0000000003 */
[----:B------:R-:W-:-:S05]  /*7750*/  F2FP.F16.F32.PACK_AB R3, RZ, R3 ;  /* 0x00000003ff03723e */ /* 0x000fca00000000ff */
[----:B------:R0:W-:Y:S01]  /*7760*/  @P1 STG.E.U16 desc[UR36][R4.64+0x1f0], R3 ;  /* 0x0001f00304001986 */ /* 0x0001e2000c101524 */
[----:B------:R-:W-:Y:S05]  /*7770*/  @!P0 BRA `(.L_x_281) ;  /* 0x0000000000048947 */ /* 0x000fea0003800000 */
[----:B------:R2:W5:Y:S02]  /*7780*/  LDG.E.LTC128B.U16 R152, desc[UR36][R8.64+0x1f2] ;  /* 0x0001f22408987981 */ /* 0x000564000c1e1520 */
.L_x_281:
[----:B------:R-:W-:Y:S05]  /*7790*/  BSYNC B1 ;  /* 0x0000000000017941 */ /* 0x000fea0003800000 */
.L_x_280:
[----:B------:R-:W-:Y:S05]  /*77a0*/  @!P0 BRA `(.L_x_282) ;  /* 0x0000002400308947 */ /* 0x000fea0003800000 */
[----:B-----5:R-:W-:-:S05]  /*77b0*/  HADD2.F32 R152, -RZ, R152.H0_H0 ;  /* 0x20000098ff987230 */ /* 0x020fca0000004100 */
[----:B------:R-:W-:-:S04]  /*77c0*/  FMUL R152, R152, R155 ;  /* 0x0000009b98987220 */ /* 0x000fc80000400000 */
[----:B------:R-:W-:-:S05]  /*77d0*/  FFMA R152, R151, R154, R152 ;  /* 0x0000009a97987223 */ /* 0x000fca0000000098 */
[----:B------:R-:W-:-:S05]  /*77e0*/  F2FP.F16.F32.PACK_AB R152, RZ, R152 ;  /* 0x00000098ff98723e */ /* 0x000fca00000000ff */
[----:B------:R4:W-:Y:S01]  /*77f0*/  STG.E.U16 desc[UR36][R10.64+0x1f2], R152 ;  /* 0x0001f2980a007986 */ /* 0x0009e2000c101524 */
[----:B------:R-:W-:Y:S05]  /*7800*/  BRA `(.L_x_282) ;  /* 0x0000002400187947 */ /* 0x000fea0003800000 */
.L_x_29:
[----:B------:R-:W-:Y:S01]  /*7810*/  ISETP.GT.AND P0, PT, R3, 0x1, PT ;  /* 0x000000010300780c */ /* 0x000fe20003f04270 */
[----:B------:R-:W-:Y:S01]  /*7820*/  ULDC.64 UR4, c[0x0][0x5c0] ;  /* 0x0001700000047ab9 */ /* 0x000fe20000000a00 */
[-C--:B------:R-:W-:Y:S01]  /*7830*/  FMUL R24, R24, R154.reuse ;  /* 0x0000009a18187220 */ /* 0x080fe20000400000 */
[-C--:B------:R-:W-:Y:S01]  /*7840*/  FMUL R25, R25, R154.reuse ;  /* 0x0000009a19197220 */ /* 0x080fe20000400000 */
[----:B------:R-:W-:Y:S01]  /*7850*/  ISETP.GT.AND P3, PT, R0, RZ, P0 ;  /* 0x000000ff0000720c */ /* 0x000fe20000764270 */
[-C--:B------:R-:W-:Y:S01]  /*7860*/  FMUL R26, R26, R154.reuse ;  /* 0x0000009a1a1a7220 */ /* 0x080fe20000400000 */
[----:B------:R-:W-:Y:S01]  /*7870*/  LEA R4, P4, R160, UR4, 0x1 ;  /* 0x00000004a0047c11 */ /* 0x000fe2000f8808ff */
[----:B------:R-:W-:Y:S01]  /*7880*/  FMUL R27, R27, R154 ;  /* 0x0000009a1b1b7220 */ /* 0x000fe20000400000 */
[----:B------:R-:W-:Y:S01]  /*7890*/  F2FP.F16.F32.PACK_AB R24, RZ, R24 ;  /* 0x00000018ff18723e */ /* 0x000fe200000000ff */
[-C--:B------:R-:W-:Y:S01]  /*78a0*/  FMUL R28, R28, R154.reuse ;  /* 0x0000009a1c1c7220 */ /* 0x080fe20000400000 */
[----:B------:R-:W-:Y:S01]  /*78b0*/  LEA.HI.X R5, R160, UR5, R169, 0x1, P4 ;  /* 0x00000005a0057c11 */ /* 0x000fe2000a0f0ca9 */
[-C--:B------:R-:W-:Y:S01]  /*78c0*/  FMUL R29, R29, R154.reuse ;  /* 0x0000009a1d1d7220 */ /* 0x080fe20000400000 */
[----:B------:R-:W-:Y:S01]  /*78d0*/  F2FP.F16.F32.PACK_AB R25, RZ, R25 ;  /* 0x00000019ff19723e */ /* 0x000fe200000000ff */
[-C--:B------:R-:W-:Y:S01]  /*78e0*/  FMUL R30, R30, R154.reuse ;  /* 0x0000009a1e1e7220 */ /* 0x080fe20000400000 */
[----:B------:R-:W-:Y:S01]  /*78f0*/  SHF.L.U64.HI R11, R10, 0x4, R11 ;  /* 0x000000040a0b7819 */ /* 0x000fe2000001020b */
[----:B------:R-:W-:Y:S01]  /*7900*/  @P1 STG.E.U16 desc[UR36][R4.64], R24 ;  /* 0x0000001804001986 */ /* 0x000fe2000c101524 */
[----:B------:R-:W-:Y:S01]  /*7910*/  ISETP.GT.AND P1, PT, R3, 0x8, PT ;  /* 0x000000080300780c */ /* 0x000fe20003f24270 */
[----:B------:R-:W-:Y:S01]  /*7920*/  FMUL R31, R31, R154 ;  /* 0x0000009a1f1f7220 */ /* 0x000fe20000400000 */
[----:B------:R-:W-:Y:S01]  /*7930*/  ISETP.GT.AND P4, PT, R0, 0x8, P0 ;  /* 0x000000080000780c */ /* 0x000fe20000784270 */
[----:B------:R-:W-:Y:S01]  /*7940*/  @P3 STG.E.U16 desc[UR36][R4.64+0x2], R25 ;  /* 0x0000021904003986 */ /* 0x000fe2000c101524 */
[----:B------:R-:W-:Y:S01]  /*7950*/  LEA R6, P3, R10, R4, 0x4 ;  /* 0x000000040a067211 */ /* 0x000fe200078620ff */
[-C--:B------:R-:W-:Y:S01]  /*7960*/  FMUL R32, R32, R154.reuse ;  /* 0x0000009a20207220 */ /* 0x080fe20000400000 */
[C---:B------:R-:W-:Y:S01]  /*7970*/  ISETP.GT.AND P2, PT, R0.reuse, 0x8, P2 ;  /* 0x000000080000780c */ /* 0x040fe20001744270 */
[-C--:B------:R-:W-:Y:S01]  /*7980*/  FMUL R33, R33, R154.reuse ;  /* 0x0000009a21217220 */ /* 0x080fe20000400000 */
[----:B------:R-:W-:Y:S01]  /*7990*/  ISETP.GT.AND P0, PT, R3, 0x9, PT ;  /* 0x000000090300780c */ /* 0x000fe20003f04270 */
[----:B------:R-:W-:Y:S01]  /*79a0*/  IMAD.X R7, R11, 0x1, R5, P3 ;  /* 0x000000010b077824 */ /* 0x000fe200018e0605 */
[----:B------:R-:W-:Y:S01]  /*79b0*/  ISETP.GT.AND P5, PT, R0, RZ, P1 ;  /* 0x000000ff0000720c */ /* 0x000fe20000fa4270 */
[-C--:B------:R-:W-:Y:S01]  /*79c0*/  FMUL R34, R34, R154.reuse ;  /* 0x0000009a22227220 */ /* 0x080fe20000400000 */
[----:B------:R-:W-:Y:S01]  /*79d0*/  ISETP.GT.AND P3, PT, R0, RZ, P0 ;  /* 0x000000ff0000720c */ /* 0x000fe20000764270 */
[----:B------:R-:W-:Y:S01]  /*79e0*/  FMUL R35, R35, R154 ;  /* 0x0000009a23237220 */ /* 0x000fe20000400000 */
[----:B------:R-:W-:Y:S01]  /*79f0*/  F2FP.F16.F32.PACK_AB R26, RZ, R26 ;  /* 0x0000001aff1a723e */ /* 0x000fe200000000ff */
[-C--:B------:R-:W-:Y:S01]  /*7a00*/  FMUL R36, R36, R154.reuse ;  /* 0x0000009a24247220 */ /* 0x080fe20000400000 */
[----:B------:R-:W-:Y:S01]  /*7a10*/  F2FP.F16.F32.PACK_AB R27, RZ, R27 ;  /* 0x0000001bff1b723e */ /* 0x000fe200000000ff */
[----:B------:R-:W-:Y:S01]  /*7a20*/  FMUL R37, R37, R154 ;  /* 0x0000009a25257220 */ /* 0x000fe20000400000 */
[----:B------:R-:W-:Y:S01]  /*7a30*/  F2FP.F16.F32.PACK_AB R28, RZ, R28 ;  /* 0x0000001cff1c723e */ /* 0x000fe200000000ff */
[----:B------:R-:W-:Y:S01]  /*7a40*/  @P2 STG.E.U16 desc[UR36][R6.64], R26 ;  /* 0x0000001a06002986 */ /* 0x000fe2000c101524 */
[----:B------:R-:W-:Y:S01]  /*7a50*/  F2FP.F16.F32.PACK_AB R29, RZ, R29 ;  /* 0x0000001dff1d723e */ /* 0x000fe200000000ff */
[-C--:B------:R-:W-:Y:S01]  /*7a60*/  FMUL R38, R38, R154.reuse ;  /* 0x0000009a26267220 */ /* 0x080fe20000400000 */
[C---:B------:R-:W-:Y:S01]  /*7a70*/  ISETP.GT.AND P2, PT, R0.reuse, 0x8, P1 ;  /* 0x000000080000780c */ /* 0x040fe20000f44270 */
[----:B------:R-:W-:Y:S01]  /*7a80*/  @P4 STG.E.U16 desc[UR36][R6.64+0x2], R27 ;  /* 0x0000021b06004986 */ /* 0x000fe2000c101524 */
[----:B------:R-:W-:Y:S01]  /*7a90*/  ISETP.GT.AND P1, PT, R3, 0x10, PT ;  /* 0x000000100300780c */ /* 0x000fe20003f24270 */
[----:B------:R-:W-:Y:S01]  /*7aa0*/  FMUL R39, R39, R154 ;  /* 0x0000009a27277220 */ /* 0x000fe20000400000 */
[----:B------:R-:W-:Y:S01]  /*7ab0*/  F2FP.F16.F32.PACK_AB R30, RZ, R30 ;  /* 0x0000001eff1e723e */ /* 0x000fe200000000ff */
[----:B------:R-:W-:Y:S01]  /*7ac0*/  @P5 STG.E.U16 desc[UR36][R4.64+0x10], R28 ;  /* 0x0000101c04005986 */ /* 0x000fe2000c101524 */
[----:B------:R-:W-:Y:S01]  /*7ad0*/  ISETP.GT.AND P4, PT, R0, RZ, P1 ;  /* 0x000000ff0000720c */ /* 0x000fe20000f84270 */
[-C--:B------:R-:W-:Y:S01]  /*7ae0*/  FMUL R40, R40, R154.reuse ;  /* 0x0000009a28287220 */ /* 0x080fe20000400000 */
[----:B------:R-:W-:Y:S01]  /*7af0*/  F2FP.F16.F32.PACK_AB R31, RZ, R31 ;  /* 0x0000001fff1f723e */ /* 0x000fe200000000ff */
[----:B------:R-:W-:Y:S01]  /*7b00*/  @P3 STG.E.U16 desc[UR36][R4.64+0x12], R29 ;  /* 0x0000121d04003986 */ /* 0x000fe2000c101524 */
[----:B------:R-:W-:Y:S01]  /*7b10*/  ISETP.GT.AND P3, PT, R0, 0x8, P0 ;  /* 0x000000080000780c */ /* 0x000fe20000764270 */
[----:B------:R-:W-:Y:S01]  /*7b20*/  FMUL R41, R41, R154 ;  /* 0x0000009a29297220 */ /* 0x000fe20000400000 */
[----:B------:R-:W-:Y:S01]  /*7b30*/  ISETP.GT.AND P0, PT, R3, 0x11, PT ;  /* 0x000000110300780c */ /* 0x000fe20003f04270 */
[----:B------:R-:W-:Y:S01]  /*7b40*/  @P2 STG.E.U16 desc[UR36][R6.64+0x10], R30 ;  /* 0x0000101e06002986 */ /* 0x000fe2000c101524 */
[----:B------:R-:W-:Y:S01]  /*7b50*/  F2FP.F16.F32.PACK_AB R32, RZ, R32 ;  /* 0x00000020ff20723e */ /* 0x000fe200000000ff */
[-C--:B------:R-:W-:Y:S01]  /*7b60*/  FMUL R42, R42, R154.reuse ;  /* 0x0000009a2a2a7220 */ /* 0x080fe20000400000 */
[C---:B------:R-:W-:Y:S01]  /*7b70*/  ISETP.GT.AND P5, PT, R0.reuse, RZ, P0 ;  /* 0x000000ff0000720c */ /* 0x040fe200007a4270 */
[-C--:B------:R-:W-:Y:S01]  /*7b80*/  FMUL R43, R43, R154.reuse ;  /* 0x0000009a2b2b7220 */ /* 0x080fe20000400000 */
[----:B------:R-:W-:Y:S01]  /*7b90*/  ISETP.GT.AND P2, PT, R0, 0x8, P1 ;  /* 0x000000080000780c */ /* 0x000fe20000f44270 */
[-C--:B------:R-:W-:Y:S01]  /*7ba0*/  FMUL R44, R44, R154.reuse ;  /* 0x0000009a2c2c7220 */ /* 0x080fe20000400000 */
[----:B------:R-:W-:Y:S01]  /*7bb0*/  ISETP.GT.AND P1, PT, R3, 0x18, PT ;  /* 0x000000180300780c */ /* 0x000fe20003f24270 */
[-C--:B------:R-:W-:Y:S01]  /*7bc0*/  FMUL R45, R45, R154.reuse ;  /* 0x0000009a2d2d7220 */ /* 0x080fe20000400000 */
[----:B------:R-:W-:Y:S01]  /*7bd0*/  F2FP.F16.F32.PACK_AB R33, RZ, R33 ;  /* 0x00000021ff21723e */ /* 0x000fe200000000ff */
[----:B------:R-:W-:Y:S01]  /*7be0*/  @P3 STG.E.U16 desc[UR36][R6.64+0x12], R31 ;  /* 0x0000121f06003986 */ /* 0x000fe2000c101524 */
[----:B------:R-:W-:Y:S01]  /*7bf0*/  ISETP.GT.AND P3, PT, R0, 0x8, P0 ;  /* 0x000000080000780c */ /* 0x000fe20000764270 */
[-C--:B------:R-:W-:Y:S01]  /*7c00*/  FMUL R46, R46, R154.reuse ;  /* 0x0000009a2e2e7220 */ /* 0x080fe20000400000 */
[----:B------:R-:W-:Y:S01]  /*7c10*/  ISETP.GT.AND P0, PT, R3, 0x19, PT ;  /* 0x000000190300780c */ /* 0x000fe20003f04270 */
[----:B------:R-:W-:Y:S01]  /*7c20*/  @P4 STG.E.U16 desc[UR36][R4.64+0x20], R32 ;  /* 0x0000202004004986 */ /* 0x000fe2000c101524 */
[C---:B------:R-:W-:Y:S01]  /*7c30*/  ISETP.GT.AND P4, PT, R0.reuse, RZ, P1 ;  /* 0x000000ff0000720c */ /* 0x040fe20000f84270 */
[----:B------:R-:W-:Y:S01]  /*7c40*/  FMUL R47, R47, R154 ;  /* 0x0000009a2f2f7220 */ /* 0x000fe20000400000 */
[----:B------:R-:W-:Y:S01]  /*7c50*/  F2FP.F16.F32.PACK_AB R34, RZ, R34 ;  /* 0x00000022ff22723e */ /* 0x000fe200000000ff */
[----:B------:R-:W-:Y:S01]  /*7c60*/  @P5 STG.E.U16 desc[UR36][R4.64+0x22], R33 ;  /* 0x0000222104005986 */ /* 0x000fe2000c101524 */
[----:B------:R-:W-:Y:S01]  /*7c70*/  ISETP.GT.AND P5, PT, R0, RZ, P0 ;  /* 0x000000ff0000720c */ /* 0x000fe200007a4270 */
[----:B------:R-:W-:Y:S01]  /*7c80*/  FMUL R48, R48, R154 ;  /* 0x0000009a30307220 */ /* 0x000fe20000400000 */
[----:B------:R-:W-:Y:S01]  /*7c90*/  F2FP.F16.F32.PACK_AB R35, RZ, R35 ;  /* 0x00000023ff23723e */ /* 0x000fe200000000ff */
[----:B------:R-:W-:Y:S01]  /*7ca0*/  @P2 STG.E.U16 desc[UR36][R6.64+0x20], R34 ;  /* 0x0000202206002986 */ /* 0x000fe2000c101524 */
[----:B------:R-:W-:Y:S01]  /*7cb0*/  F2FP.F16.F32.PACK_AB R36, RZ, R36 ;  /* 0x00000024ff24723e */ /* 0x000fe200000000ff */
[-C--:B------:R-:W-:Y:S01]  /*7cc0*/  FMUL R49, R49, R154.reuse ;  /* 0x0000009a31317220 */ /* 0x080fe20000400000 */
[----:B------:R-:W-:Y:S01]  /*7cd0*/  ISETP.GT.AND P2, PT, R0, 0x8, P1 ;  /* 0x000000080000780c */ /* 0x000fe20000f44270 */
[----:B------:R-:W-:Y:S01]  /*7ce0*/  @P3 STG.E.U16 desc[UR36][R6.64+0x22], R35 ;  /* 0x0000222306003986 */ /* 0x000fe2000c101524 */
[----:B------:R-:W-:Y:S01]  /*7cf0*/  ISETP.GT.AND P1, PT, R3, 0x20, PT ;  /* 0x000000200300780c */ /* 0x000fe20003f24270 */
[-C--:B------:R-:W-:Y:S01]  /*7d00*/  FMUL R50, R50, R154.reuse ;  /* 0x0000009a32327220 */ /* 0x080fe20000400000 */
[----:B------:R-:W-:Y:S01]  /*7d10*/  F2FP.F16.F32.PACK_AB R37, RZ, R37 ;  /* 0x00000025ff25723e */ /* 0x000fe200000000ff */
[----:B------:R-:W-:Y:S01]  /*7d20*/  @P4 STG.E.U16 desc[UR36][R4.64+0x30], R36 ;  /* 0x0000302404004986 */ /* 0x000fe2000c101524 */
[C---:B------:R-:W-:Y:S01]  /*7d30*/  ISETP.GT.AND P3, PT, R0.reuse, 0x8, P0 ;  /* 0x000000080000780c */ /* 0x040fe20000764270 */
[-C--:B------:R-:W-:Y:S01]  /*7d40*/  FMUL R51, R51, R154.reuse ;  /* 0x0000009a33337220 */ /* 0x080fe20000400000 */
[----:B------:R-:W-:Y:S01]  /*7d50*/  ISETP.GT.AND P0, PT, R3, 0x21, PT ;  /* 0x000000210300780c */ /* 0x000fe20003f04270 */
[----:B------:R-:W-:Y:S01]  /*7d60*/  @P5 STG.E.U16 desc[UR36][R4.64+0x32], R37 ;  /* 0x0000322504005986 */ /* 0x000fe2000c101524 */
[----:B------:R-:W-:Y:S01]  /*7d70*/  ISETP.GT.AND P4, PT, R0, RZ, P1 ;  /* 0x000000ff0000720c */ /* 0x000fe20000f84270 */
[----:B------:R-:W-:Y:S01]  /*7d80*/  FMUL R52, R52, R154 ;  /* 0x0000009a34347220 */ /* 0x000fe20000400000 */
[----:B------:R-:W-:Y:S01]  /*7d90*/  F2FP.F16.F32.PACK_AB R38, RZ, R38 ;  /* 0x00000026ff26723e */ /* 0x000fe200000000ff */
[-C--:B------:R-:W-:Y:S01]  /*7da0*/  FMUL R53, R53, R154.reuse ;  /* 0x0000009a35357220 */ /* 0x080fe20000400000 */
        /* <DEDUP_REMOVED lines=325> */
[----:B------:R-:W-:Y:S01]  /*9200*/  FMUL R151, R151, R154 ;  /* 0x0000009a97977220 */ /* 0x000fe20000400000 */
[----:B------:R-:W-:Y:S01]  /*9210*/  ISETP.GT.AND P2, PT, R0, 0x8, P1 ;  /* 0x000000080000780c */ /* 0x000fe20000f44270 */
[----:B------:R-:W-:Y:S01]  /*9220*/  @P3 STG.E.U16 desc[UR36][R6.64+0x132], R103 ;  /* 0x0001326706003986 */ /* 0x000fe2000c101524 */
[----:B------:R-:W-:-:S02]  /*9230*/  ISETP.GT.AND P1, PT, R3, 0xa8, PT ;  /* 0x000000a80300780c */ /* 0x000fc40003f24270 */
[----:B------:R-:W-:Y:S01]  /*9240*/  F2FP.F16.F32.PACK_AB R105, RZ, R105 ;  /* 0x00000069ff69723e */ /* 0x000fe200000000ff */
[----:B------:R-:W-:Y:S01]  /*9250*/  @P4 STG.E.U16 desc[UR36][R4.64+0x140], R104 ;  /* 0x0001406804004986 */ /* 0x000fe2000c101524 */
[C---:B------:R-:W-:Y:S02]  /*9260*/  ISETP.GT.AND P3, PT, R0.reuse, 0x8, P0 ;  /* 0x000000080000780c */ /* 0x040fe40000764270 */
[----:B------:R-:W-:Y:S01]  /*9270*/  ISETP.GT.AND P0, PT, R3, 0xa9, PT ;  /* 0x000000a90300780c */ /* 0x000fe20003f04270 */
[----:B------:R-:W-:Y:S01]  /*9280*/  @P5 STG.E.U16 desc[UR36][R4.64+0x142], R105 ;  /* 0x0001426904005986 */ /* 0x000fe2000c101524 */
[C---:B------:R-:W-:Y:S02]  /*9290*/  ISETP.GT.AND P4, PT, R0.reuse, RZ, P1 ;  /* 0x000000ff0000720c */ /* 0x040fe40000f84270 */
[----:B------:R-:W-:Y:S02]  /*92a0*/  F2FP.F16.F32.PACK_AB R106, RZ, R106 ;  /* 0x0000006aff6a723e */ /* 0x000fe400000000ff */
[----:B------:R-:W-:-:S02]  /*92b0*/  ISETP.GT.AND P5, PT, R0, RZ, P0 ;  /* 0x000000ff0000720c */ /* 0x000fc400007a4270 */
[----:B------:R-:W-:Y:S01]  /*92c0*/  F2FP.F16.F32.PACK_AB R107, RZ, R107 ;  /* 0x0000006bff6b723e */ /* 0x000fe200000000ff */
[----:B------:R-:W-:Y:S01]  /*92d0*/  @P2 STG.E.U16 desc[UR36][R6.64+0x140], R106 ;  /* 0x0001406a06002986 */ /* 0x000fe2000c101524 */
[----:B------:R-:W-:Y:S02]  /*92e0*/  F2FP.F16.F32.PACK_AB R108, RZ, R108 ;  /* 0x0000006cff6c723e */ /* 0x000fe400000000ff */
[C---:B------:R-:W-:Y:S01]  /*92f0*/  ISETP.GT.AND P2, PT, R0.reuse, 0x8, P1 ;  /* 0x000000080000780c */ /* 0x040fe20000f44270 */
[----:B------:R-:W-:Y:S01]  /*9300*/  @P3 STG.E.U16 desc[UR36][R6.64+0x142], R107 ;  /* 0x0001426b06003986 */ /* 0x000fe2000c101524 */
[----:B------:R-:W-:Y:S02]  /*9310*/  ISETP.GT.AND P1, PT, R3, 0xb0, PT ;  /* 0x000000b00300780c */ /* 0x000fe40003f24270 */
[----:B------:R-:W-:Y:S01]  /*9320*/  F2FP.F16.F32.PACK_AB R109, RZ, R109 ;  /* 0x0000006dff6d723e */ /* 0x000fe200000000ff */
[----:B------:R-:W-:Y:S01]  /*9330*/  @P4 STG.E.U16 desc[UR36][R4.64+0x150], R108 ;  /* 0x0001506c04004986 */ /* 0x000fe2000c101524 */
[----:B------:R-:W-:-:S02]  /*9340*/  ISETP.GT.AND P3, PT, R0, 0x8, P0 ;  /* 0x000000080000780c */ /* 0x000fc40000764270 */
[----:B------:R-:W-:Y:S01]  /*9350*/  ISETP.GT.AND P0, PT, R3, 0xb1, PT ;  /* 0x000000b10300780c */ /* 0x000fe20003f04270 */
[----:B------:R-:W-:Y:S01]  /*9360*/  @P5 STG.E.U16 desc[UR36][R4.64+0x152], R109 ;  /* 0x0001526d04005986 */ /* 0x000fe2000c101524 */
[C---:B------:R-:W-:Y:S02]  /*9370*/  ISETP.GT.AND P4, PT, R0.reuse, RZ, P1 ;  /* 0x000000ff0000720c */ /* 0x040fe40000f84270 */
[----:B------:R-:W-:Y:S02]  /*9380*/  F2FP.F16.F32.PACK_AB R110, RZ, R110 ;  /* 0x0000006eff6e723e */ /* 0x000fe400000000ff */
[----:B------:R-:W-:Y:S02]  /*9390*/  ISETP.GT.AND P5, PT, R0, RZ, P0 ;  /* 0x000000ff0000720c */ /* 0x000fe400007a4270 */
[----:B------:R-:W-:Y:S01]  /*93a0*/  F2FP.F16.F32.PACK_AB R111, RZ, R111 ;  /* 0x0000006fff6f723e */ /* 0x000fe200000000ff */
[----:B------:R-:W-:Y:S01]  /*93b0*/  @P2 STG.E.U16 desc[UR36][R6.64+0x150], R110 ;  /* 0x0001506e06002986 */ /* 0x000fe2000c101524 */
[----:B------:R-:W-:-:S02]  /*93c0*/  F2FP.F16.F32.PACK_AB R112, RZ, R112 ;  /* 0x00000070ff70723e */ /* 0x000fc400000000ff */
[C---:B------:R-:W-:Y:S01]  /*93d0*/  ISETP.GT.AND P2, PT, R0.reuse, 0x8, P1 ;  /* 0x000000080000780c */ /* 0x040fe20000f44270 */
[----:B------:R-:W-:Y:S01]  /*93e0*/  @P3 STG.E.U16 desc[UR36][R6.64+0x152], R111 ;  /* 0x0001526f06003986 */ /* 0x000fe2000c101524 */
[C---:B------:R-:W-:Y:S02]  /*93f0*/  ISETP.GT.AND P1, PT, R3.reuse, 0xb8, PT ;  /* 0x000000b80300780c */ /* 0x040fe40003f24270 */
[----:B------:R-:W-:Y:S01]  /*9400*/  F2FP.F16.F32.PACK_AB R113, RZ, R113 ;  /* 0x00000071ff71723e */ /* 0x000fe200000000ff */
[----:B------:R-:W-:Y:S01]  /*9410*/  @P4 STG.E.U16 desc[UR36][R4.64+0x160], R112 ;  /* 0x0001607004004986 */ /* 0x000fe2000c101524 */
[C---:B------:R-:W-:Y:S02]  /*9420*/  ISETP.GT.AND P3, PT, R0.reuse, 0x8, P0 ;  /* 0x000000080000780c */ /* 0x040fe40000764270 */
[----:B------:R-:W-:Y:S01]  /*9430*/  ISETP.GT.AND P0, PT, R3, 0xb9, PT ;  /* 0x000000b90300780c */ /* 0x000fe20003f04270 */
[----:B------:R-:W-:Y:S01]  /*9440*/  @P5 STG.E.U16 desc[UR36][R4.64+0x162], R113 ;  /* 0x0001627104005986 */ /* 0x000fe2000c101524 */
[----:B------:R-:W-:-:S02]  /*9450*/  ISETP.GT.AND P4, PT, R0, RZ, P1 ;  /* 0x000000ff0000720c */ /* 0x000fc40000f84270 */
[----:B------:R-:W-:Y:S02]  /*9460*/  F2FP.F16.F32.PACK_AB R114, RZ, R114 ;  /* 0x00000072ff72723e */ /* 0x000fe400000000ff */
[C---:B------:R-:W-:Y:S02]  /*9470*/  ISETP.GT.AND P5, PT, R0.reuse, RZ, P0 ;  /* 0x000000ff0000720c */ /* 0x040fe400007a4270 */
[----:B------:R-:W-:Y:S01]  /*9480*/  F2FP.F16.F32.PACK_AB R115, RZ, R115 ;  /* 0x00000073ff73723e */ /* 0x000fe200000000ff */
[----:B------:R-:W-:Y:S01]  /*9490*/  @P2 STG.E.U16 desc[UR36][R6.64+0x160], R114 ;  /* 0x0001607206002986 */ /* 0x000fe2000c101524 */
[----:B------:R-:W-:Y:S02]  /*94a0*/  F2FP.F16.F32.PACK_AB R116, RZ, R116 ;  /* 0x00000074ff74723e */ /* 0x000fe400000000ff */
        /* <DEDUP_REMOVED lines=65> */
[----:B------:R-:W-:Y:S02]  /*98c0*/  ISETP.GT.AND P5, PT, R0, RZ, P0 ;  /* 0x000000ff0000720c */ /* 0x000fe400007a4270 */
[----:B------:R-:W-:Y:S02]  /*98d0*/  F2FP.F16.F32.PACK_AB R134, RZ, R134 ;  /* 0x00000086ff86723e */ /* 0x000fe400000000ff */
[----:B------:R-:W-:Y:S02]  /*98e0*/  F2FP.F16.F32.PACK_AB R135, RZ, R135 ;  /* 0x00000087ff87723e */ /* 0x000fe400000000ff */
[----:B------:R-:W-:Y:S01]  /*98f0*/  F2FP.F16.F32.PACK_AB R136, RZ, R136 ;  /* 0x00000088ff88723e */ /* 0x000fe200000000ff */
[----:B------:R-:W-:Y:S01]  /*9900*/  @P2 STG.E.U16 desc[UR36][R6.64+0x1b0], R134 ;  /* 0x0001b08606002986 */ /* 0x000fe2000c101524 */
[----:B------:R-:W-:-:S02]  /*9910*/  F2FP.F16.F32.PACK_AB R137, RZ, R137 ;  /* 0x00000089ff89723e */ /* 0x000fc400000000ff */
[C---:B------:R-:W-:Y:S01]  /*9920*/  ISETP.GT.AND P1, PT, R0.reuse, 0x8, P1 ;  /* 0x000000080000780c */ /* 0x040fe20000f24270 */
[----:B------:R-:W-:Y:S01]  /*9930*/  @P3 STG.E.U16 desc[UR36][R6.64+0x1b2], R135 ;  /* 0x0001b28706003986 */ /* 0x000fe2000c101524 */
[C---:B------:R-:W-:Y:S02]  /*9940*/  ISETP.GT.AND P2, PT, R0.reuse, 0x8, P0 ;  /* 0x000000080000780c */ /* 0x040fe40000744270 */
[C---:B------:R-:W-:Y:S01]  /*9950*/  ISETP.GT.AND P0, PT, R3.reuse, 0xe9, PT ;  /* 0x000000e90300780c */ /* 0x040fe20003f04270 */
[----:B------:R-:W-:Y:S01]  /*9960*/  @P4 STG.E.U16 desc[UR36][R4.64+0x1c0], R136 ;  /* 0x0001c08804004986 */ /* 0x000fe2000c101524 */
[----:B------:R-:W-:Y:S02]  /*9970*/  ISETP.GT.AND P4, PT, R3, 0xe8, PT ;  /* 0x000000e80300780c */ /* 0x000fe40003f84270 */
[----:B------:R-:W-:Y:S01]  /*9980*/  F2FP.F16.F32.PACK_AB R138, RZ, R138 ;  /* 0x0000008aff8a723e */ /* 0x000fe200000000ff */
[----:B------:R-:W-:Y:S01]  /*9990*/  @P5 STG.E.U16 desc[UR36][R4.64+0x1c2], R137 ;  /* 0x0001c28904005986 */ /* 0x000fe2000c101524 */
[----:B------:R-:W-:-:S02]  /*99a0*/  ISETP.GT.AND P5, PT, R0, RZ, P4 ;  /* 0x000000ff0000720c */ /* 0x000fc400027a4270 */
[----:B------:R-:W-:Y:S01]  /*99b0*/  F2FP.F16.F32.PACK_AB R139, RZ, R139 ;  /* 0x0000008bff8b723e */ /* 0x000fe200000000ff */
[----:B------:R-:W-:Y:S01]  /*99c0*/  @P1 STG.E.U16 desc[UR36][R6.64+0x1c0], R138 ;  /* 0x0001c08a06001986 */ /* 0x000fe2000c101524 */
[----:B------:R-:W-:Y:S02]  /*99d0*/  F2FP.F16.F32.PACK_AB R140, RZ, R140 ;  /* 0x0000008cff8c723e */ /* 0x000fe400000000ff */
[C---:B------:R-:W-:Y:S01]  /*99e0*/  ISETP.GT.AND P3, PT, R0.reuse, RZ, P0 ;  /* 0x000000ff0000720c */ /* 0x040fe20000764270 */
[----:B------:R-:W-:Y:S01]  /*99f0*/  @P2 STG.E.U16 desc[UR36][R6.64+0x1c2], R139 ;  /* 0x0001c28b06002986 */ /* 0x000fe2000c101524 */
[C---:B------:R-:W-:Y:S02]  /*9a00*/  ISETP.GT.AND P4, PT, R0.reuse, 0x8, P4 ;  /* 0x000000080000780c */ /* 0x040fe40002784270 */
[----:B------:R-:W-:Y:S02]  /*9a10*/  F2FP.F16.F32.PACK_AB R141, RZ, R141 ;  /* 0x0000008dff8d723e */ /* 0x000fe400000000ff */
[----:B------:R-:W-:Y:S01]  /*9a20*/  F2FP.F16.F32.PACK_AB R142, RZ, R142 ;  /* 0x0000008eff8e723e */ /* 0x000fe200000000ff */
[----:B------:R-:W-:Y:S01]  /*9a30*/  @P5 STG.E.U16 desc[UR36][R4.64+0x1d0], R140 ;  /* 0x0001d08c04005986 */ /* 0x000fe2000c101524 */
[----:B------:R-:W-:-:S02]  /*9a40*/  ISETP.GT.AND P5, PT, R0, 0x8, P0 ;  /* 0x000000080000780c */ /* 0x000fc400007a4270 */
[----:B------:R-:W-:Y:S02]  /*9a50*/  F2FP.F16.F32.PACK_AB R143, RZ, R143 ;  /* 0x0000008fff8f723e */ /* 0x000fe400000000ff */
[C---:B------:R-:W-:Y:S01]  /*9a60*/  ISETP.GT.AND P0, PT, R3.reuse, 0xf1, PT ;  /* 0x000000f10300780c */ /* 0x040fe20003f04270 */
[----:B------:R-:W-:Y:S01]  /*9a70*/  @P3 STG.E.U16 desc[UR36][R4.64+0x1d2], R141 ;  /* 0x0001d28d04003986 */ /* 0x000fe2000c101524 */
[----:B------:R-:W-:Y:S02]  /*9a80*/  ISETP.GT.AND P3, PT, R3, 0xf0, PT ;  /* 0x000000f00300780c */ /* 0x000fe40003f64270 */
[----:B------:R-:W-:Y:S01]  /*9a90*/  F2FP.F16.F32.PACK_AB R144, RZ, R144 ;  /* 0x00000090ff90723e */ /* 0x000fe200000000ff */
[----:B------:R-:W-:Y:S01]  /*9aa0*/  @P4 STG.E.U16 desc[UR36][R6.64+0x1d0], R142 ;  /* 0x0001d08e06004986 */ /* 0x000fe2000c101524 */
[C---:B------:R-:W-:Y:S02]  /*9ab0*/  ISETP.GT.AND P4, PT, R0.reuse, RZ, P3 ;  /* 0x000000ff0000720c */ /* 0x040fe40001f84270 */
[----:B------:R-:W-:Y:S01]  /*9ac0*/  F2FP.F16.F32.PACK_AB R145, RZ, R145 ;  /* 0x00000091ff91723e */ /* 0x000fe200000000ff */
[----:B------:R-:W-:Y:S01]  /*9ad0*/  @P5 STG.E.U16 desc[UR36][R6.64+0x1d2], R143 ;  /* 0x0001d28f06005986 */ /* 0x000fe2000c101524 */
[----:B------:R-:W-:-:S02]  /*9ae0*/  ISETP.GT.AND P5, PT, R0, RZ, P0 ;  /* 0x000000ff0000720c */ /* 0x000fc400007a4270 */
[C---:B------:R-:W-:Y:S02]  /*9af0*/  ISETP.GT.AND P2, PT, R3.reuse, 0xf8, PT ;  /* 0x000000f80300780c */ /* 0x040fe40003f44270 */
[----:B------:R-:W-:Y:S02]  /*9b00*/  ISETP.GT.AND P1, PT, R3, 0xf9, PT ;  /* 0x000000f90300780c */ /* 0x000fe40003f24270 */
[C---:B------:R-:W-:Y:S02]  /*9b10*/  ISETP.GT.AND P3, PT, R0.reuse, 0x8, P3 ;  /* 0x000000080000780c */ /* 0x040fe40001f64270 */
[C---:B------:R-:W-:Y:S01]  /*9b20*/  ISETP.GT.AND P0, PT, R0.reuse, 0x8, P0 ;  /* 0x000000080000780c */ /* 0x040fe20000704270 */
[----:B------:R-:W-:Y:S01]  /*9b30*/  @P4 STG.E.U16 desc[UR36][R4.64+0x1e0], R144 ;  /* 0x0001e09004004986 */ /* 0x000fe2000c101524 */
[C---:B------:R-:W-:Y:S02]  /*9b40*/  ISETP.GT.AND P4, PT, R0.reuse, RZ, P1 ;  /* 0x000000ff0000720c */ /* 0x040fe40000f84270 */
[----:B------:R-:W-:Y:S01]  /*9b50*/  F2FP.F16.F32.PACK_AB R146, RZ, R146 ;  /* 0x00000092ff92723e */ /* 0x000fe200000000ff */
[----:B------:R-:W-:Y:S01]  /*9b60*/  @P5 STG.E.U16 desc[UR36][R4.64+0x1e2], R145 ;  /* 0x0001e29104005986 */ /* 0x000fe2000c101524 */
[----:B------:R-:W-:-:S02]  /*9b70*/  ISETP.GT.AND P5, PT, R0, RZ, P2 ;  /* 0x000000ff0000720c */ /* 0x000fc400017a4270 */
[C---:B------:R-:W-:Y:S02]  /*9b80*/  ISETP.GT.AND P2, PT, R0.reuse, 0x8, P2 ;  /* 0x000000080000780c */ /* 0x040fe40001744270 */
[----:B------:R-:W-:Y:S01]  /*9b90*/  F2FP.F16.F32.PACK_AB R147, RZ, R147 ;  /* 0x00000093ff93723e */ /* 0x000fe200000000ff */
[----:B------:R-:W-:Y:S01]  /*9ba0*/  @P3 STG.E.U16 desc[UR36][R6.64+0x1e0], R146 ;  /* 0x0001e09206003986 */ /* 0x000fe2000c101524 */
[----:B------:R-:W-:Y:S02]  /*9bb0*/  ISETP.GT.AND P1, PT, R0, 0x8, P1 ;  /* 0x000000080000780c */ /* 0x000fe40000f24270 */
[----:B------:R-:W-:Y:S01]  /*9bc0*/  F2FP.F16.F32.PACK_AB R148, RZ, R148 ;  /* 0x00000094ff94723e */ /* 0x000fe200000000ff */
[----:B------:R-:W-:Y:S01]  /*9bd0*/  @P0 STG.E.U16 desc[UR36][R6.64+0x1e2], R147 ;  /* 0x0001e29306000986 */ /* 0x000fe2000c101524 */
[----:B------:R-:W-:Y:S02]  /*9be0*/  F2FP.F16.F32.PACK_AB R149, RZ, R149 ;  /* 0x00000095ff95723e */ /* 0x000fe400000000ff */
[----:B------:R-:W-:Y:S01]  /*9bf0*/  F2FP.F16.F32.PACK_AB R150, RZ, R150 ;  /* 0x00000096ff96723e */ /* 0x000fe200000000ff */
[----:B------:R-:W-:Y:S01]  /*9c00*/  @P5 STG.E.U16 desc[UR36][R4.64+0x1f0], R148 ;  /* 0x0001f09404005986 */ /* 0x000fe2000c101524 */
[----:B------:R-:W-:-:S03]  /*9c10*/  F2FP.F16.F32.PACK_AB R151, RZ, R151 ;  /* 0x00000097ff97723e */ /* 0x000fc600000000ff */
[----:B------:R0:W-:Y:S02]  /*9c20*/  @P4 STG.E.U16 desc[UR36][R4.64+0x1f2], R149 ;  /* 0x0001f29504004986 */ /* 0x0001e4000c101524 */
[----:B0-----:R-:W-:Y:S02]  /*9c30*/  @P2 IMAD.MOV.U32 R4, RZ, RZ, R6 ;  /* 0x000000ffff042224 */ /* 0x001fe400078e0006 */
[----:B------:R-:W-:-:S05]  /*9c40*/  @P2 IMAD.MOV.U32 R5, RZ, RZ, R7 ;  /* 0x000000ffff052224 */ /* 0x000fca00078e0007 */
[----:B------:R0:W-:Y:S04]  /*9c50*/  @P2 STG.E.U16 desc[UR36][R4.64+0x1f0], R150 ;  /* 0x0001f09604002986 */ /* 0x0001e8000c101524 */
[----:B------:R0:W-:Y:S02]  /*9c60*/  @P1 STG.E.U16 desc[UR36][R6.64+0x1f2], R151 ;  /* 0x0001f29706001986 */ /* 0x0001e4000c101524 */
.L_x_282:
[----:B------:R-:W-:Y:S05]  /*9c70*/  BSYNC B0 ;  /* 0x0000000000007941 */ /* 0x000fea0003800000 */
.L_x_28:
[----:B------:R-:W-:Y:S01]  /*9c80*/  ULDC UR4, c[0x0][0xc] ;  /* 0x0000030000047ab9 */ /* 0x000fe20000000800 */
[----:B------:R-:W-:Y:S01]  /*9c90*/  ULDC UR5, c[0x0][0x10] ;  /* 0x0000040000057ab9 */ /* 0x000fe20000000800 */
[----:B0-----:R-:W0:Y:S01]  /*9ca0*/  LDC R3, c[0x0][0x14] ;  /* 0x00000500ff037b82 */ /* 0x001e220000000800 */
[----:B------:R-:W-:Y:S01]  /*9cb0*/  UIMAD.WIDE.U32 UR4, UR4, UR5, URZ ;  /* 0x00000005040472a5 */ /* 0x000fe2000f8e003f */
[----:B------:R-:W-:Y:S01]  /*9cc0*/  PRMT R0, RZ, 0x7610, R0 ;  /* 0x00007610ff007816 */ /* 0x000fe20000000000 */
[----:B----45:R-:W-:Y:S02]  /*9cd0*/  IMAD.MOV.U32 R152, RZ, RZ, -0x1 ;  /* 0xffffffffff987424 */ /* 0x030fe400078e00ff */
[----:B------:R-:W-:Y:S02]  /*9ce0*/  IMAD.MOV.U32 R23, RZ, RZ, -0x1 ;  /* 0xffffffffff177424 */ /* 0x000fe400078e00ff */
[----:B0-----:R-:W-:-:S04]  /*9cf0*/  IMAD.WIDE.U32 R16, R3, UR4, R16 ;  /* 0x0000000403107c25 */ /* 0x001fc8000f8e0010 */
[----:B------:R-:W-:Y:S01]  /*9d00*/  IMAD R3, R3, UR5, RZ ;  /* 0x0000000503037c24 */ /* 0x000fe2000f8e02ff */
[----:B------:R-:W-:Y:S02]  /*9d10*/  ULDC.64 UR4, c[0x0][0x650] ;  /* 0x0001940000047ab9 */ /* 0x000fe40000000a00 */
[----:B------:R-:W-:Y:S01]  /*9d20*/  ISETP.GE.U32.AND P0, PT, R16, UR4, PT ;  /* 0x0000000410007c0c */ /* 0x000fe2000bf06070 */
[----:B------:R-:W-:-:S05]  /*9d30*/  IMAD.IADD R17, R17, 0x1, R3 ;  /* 0x0000000111117824 */ /* 0x000fca00078e0203 */
[----:B------:R-:W-:-:S13]  /*9d40*/  ISETP.GE.U32.AND.EX P0, PT, R17, UR5, PT, P0 ;  /* 0x0000000511007c0c */ /* 0x000fda000bf06100 */
[----:B------:R-:W-:Y:S05]  /*9d50*/  @P0 BRA `(.L_x_283) ;  /* 0x0000000400640947 */ /* 0x000fea0003800000 */
[----:B------:R-:W0:Y:S01]  /*9d60*/  S2R R12, SR_CTAID.X ;  /* 0x00000000000c7919 */ /* 0x000e220000002500 */
[----:B------:R-:W4:Y:S01]  /*9d70*/  LDC.64 R10, c[0x0][0x628] ;  /* 0x00018a00ff0a7b82 */ /* 0x000f220000000a00 */
[----:B------:R-:W-:Y:S01]  /*9d80*/  ULDC UR4, c[0x0][0x150] ;  /* 0x0000540000047ab9 */ /* 0x000fe20000000800 */
[----:B-123--:R-:W-:Y:S01]  /*9d90*/  IMAD.MOV.U32 R8, RZ, RZ, R16 ;  /* 0x000000ffff087224 */ /* 0x00efe200078e0010 */
[----:B------:R-:W1:Y:S01]  /*9da0*/  S2R R24, SR_CTAID.Y ;  /* 0x0000000000187919 */ /* 0x000e620000002600 */
[----:B------:R-:W-:-:S04]  /*9db0*/  IMAD.MOV.U32 R9, RZ, RZ, R17 ;  /* 0x000000ffff097224 */ /* 0x000fc800078e0011 */
[----:B------:R-:W2:Y:S08]  /*9dc0*/  LDC R21, c[0x0][0x144] ;  /* 0x00005100ff157b82 */ /* 0x000eb00000000800 */
[----:B------:R-:W3:Y:S08]  /*9dd0*/  LDC R0, c[0x0][0x630] ;  /* 0x00018c00ff007b82 */ /* 0x000ef00000000800 */
[----:B------:R-:W1:Y:S01]  /*9de0*/  LDC.64 R14, c[0x0][0x620] ;  /* 0x00018800ff0e7b82 */ /* 0x000e620000000a00 */
[----:B----4-:R-:W-:-:S04]  /*9df0*/  ISETP.NE.U32.AND P0, PT, R10, RZ, PT ;  /* 0x000000ff0a00720c */ /* 0x010fc80003f05070 */
[----:B------:R-:W-:Y:S02]  /*9e00*/  ISETP.NE.AND.EX P0, PT, R11, RZ, PT, P0 ;  /* 0x000000ff0b00720c */ /* 0x000fe40003f05300 */
[----:B0-----:R-:W-:-:S05]  /*9e10*/  I2FP.F32.U32 R3, R12 ;  /* 0x0000000c00037245 */ /* 0x001fca0000201000 */
[----:B------:R-:W-:-:S04]  /*9e20*/  FMUL R3, R3, UR4 ;  /* 0x0000000403037c20 */ /* 0x000fc80008400000 */
[----:B------:R0:W4:Y:S02]  /*9e30*/  F2I.U32.TRUNC.NTZ R20, R3 ;  /* 0x0000000300147305 */ /* 0x000124000020f000 */
[----:B--23--:R-:W-:Y:S05]  /*9e40*/  @!P0 BRA `(.L_x_284) ;  /* 0x0000000000288947 */ /* 0x00cfea0003800000 */
[----:B0-----:R-:W0:Y:S02]  /*9e50*/  LDC R3, c[0x0][0x634] ;  /* 0x00018d00ff037b82 */ /* 0x001e240000000800 */
        /* <DEDUP_REMOVED lines=9> */
.L_x_284:
[----:B------:R-:W2:Y:S01]  /*9ef0*/  LDC.64 R30, c[0x0][0x640] ;  /* 0x00019000ff1e7b82 */ /* 0x000ea20000000a00 */
[-CC-:B------:R-:W-:Y:S01]  /*9f00*/  SHF.R.U64 R23, R8, R0.reuse, R9.reuse ;  /* 0x0000000008177219 */ /* 0x180fe20000001209 */
[----:B----4-:R-:W-:Y:S01]  /*9f10*/  IMAD.MOV R20, RZ, RZ, -R20 ;  /* 0x000000ffff147224 */ /* 0x010fe200078e0a14 */
[----:B------:R-:W-:Y:S01]  /*9f20*/  SHF.R.U32.HI R0, RZ, R0, R9 ;  /* 0x00000000ff007219 */ /* 0x000fe20000011609 */
[----:B------:R-:W-:Y:S01]  /*9f30*/  ULDC UR4, c[0x0][0x154] ;  /* 0x0000550000047ab9 */ /* 0x000fe20000000800 */
[----:B0-----:R-:W-:Y:S01]  /*9f40*/  IADD3 R3, P0, RZ, -R23, RZ ;  /* 0x80000017ff037210 */ /* 0x001fe20007f1e0ff */
[----:B------:R-:W-:Y:S02]  /*9f50*/  IMAD R26, R21, R20, R12 ;  /* 0x00000014151a7224 */ /* 0x000fe400078e020c */
[----:B------:R-:W0:Y:S01]  /*9f60*/  LDC R6, c[0x0][0x618] ;  /* 0x00018600ff067b82 */ /* 0x000e220000000800 */
[----:B------:R-:W-:Y:S02]  /*9f70*/  IMAD.MOV.U32 R7, RZ, RZ, 0x1 ;  /* 0x00000001ff077424 */ /* 0x000fe400078e00ff */
[----:B------:R-:W-:-:S04]  /*9f80*/  IMAD.X R5, RZ, RZ, ~R0, P0 ;  /* 0x000000ffff057224 */ /* 0x000fc800000e0e00 */
[-C--:B-1----:R-:W-:Y:S01]  /*9f90*/  IMAD R0, R5, R14.reuse, RZ ;  /* 0x0000000e05007224 */ /* 0x082fe200078e02ff */
[----:B------:R-:W1:Y:S01]  /*9fa0*/  LDC R8, c[0x0][0x608] ;  /* 0x00018200ff087b82 */ /* 0x000e620000000800 */
[----:B------:R-:W-:-:S04]  /*9fb0*/  IMAD.WIDE.U32 R4, R3, R14, R16 ;  /* 0x0000000e03047225 */ /* 0x000fc800078e0010 */
[----:B------:R-:W-:Y:S01]  /*9fc0*/  IMAD R3, R3, R15, R0 ;  /* 0x0000000f03037224 */ /* 0x000fe200078e0200 */
[----:B------:R-:W-:Y:S02]  /*9fd0*/  I2FP.F32.U32 R0, R24 ;  /* 0x0000001800007245 */ /* 0x000fe40000201000 */
[----:B------:R-:W3:Y:S01]  /*9fe0*/  LDC R28, c[0x0][0x658] ;  /* 0x00019600ff1c7b82 */ /* 0x000ee20000000800 */
[----:B------:R-:W-:Y:S01]  /*9ff0*/  IMAD.IADD R3, R5, 0x1, R3 ;  /* 0x0000000105037824 */ /* 0x000fe200078e0203 */
[----:B--2---:R-:W-:Y:S01]  /*a000*/  ISETP.NE.U32.AND P0, PT, R30, RZ, PT ;  /* 0x000000ff1e00720c */ /* 0x004fe20003f05070 */
[----:B------:R-:W-:Y:S01]  /*a010*/  FMUL R0, R0, UR4 ;  /* 0x0000000400007c20 */ /* 0x000fe20008400000 */
[----:B------:R-:W-:Y:S02]  /*a020*/  IMAD.MOV.U32 R5, RZ, RZ, -0x1 ;  /* 0xffffffffff057424 */ /* 0x000fe400078e00ff */
[----:B------:R-:W-:Y:S01]  /*a030*/  ISETP.NE.AND.EX P0, PT, R31, RZ, PT, P0 ;  /* 0x000000ff1f00720c */ /* 0x000fe20003f05300 */
[----:B------:R2:W4:Y:S01]  /*a040*/  F2I.U32.TRUNC.NTZ R13, R0 ;  /* 0x00000000000d7305 */ /* 0x000522000020f000 */
[----:B------:R-:W2:Y:S01]  /*a050*/  LDC R15, c[0x0][0x148] ;  /* 0x00005200ff0f7b82 */ /* 0x000ea20000000800 */
[----:B0-----:R-:W-:-:S02]  /*a060*/  SHF.R.U64 R12, R4, R6, R3 ;  /* 0x00000006040c7219 */ /* 0x001fc40000001203 */
[----:B------:R-:W-:-:S05]  /*a070*/  SHF.R.U32.HI R3, RZ, R6, R3 ;  /* 0x00000006ff037219 */ /* 0x000fca0000011603 */
[----:B------:R-:W0:Y:S01]  /*a080*/  LDC R20, c[0x0][0x600] ;  /* 0x00018000ff147b82 */ /* 0x000e220000000800 */
[-CC-:B-1----:R-:W-:Y:S02]  /*a090*/  SHF.R.U64 R10, R12, R8.reuse, R3.reuse ;  /* 0x000000080c0a7219 */ /* 0x182fe40000001203 */
[----:B------:R-:W-:-:S05]  /*a0a0*/  SHF.R.U32.HI R3, RZ, R8, R3 ;  /* 0x00000008ff037219 */ /* 0x000fca0000011603 */
[----:B------:R-:W1:Y:S01]  /*a0b0*/  LDC R21, c[0x0][0x648] ;  /* 0x00019200ff157b82 */ /* 0x000e620000000800 */
[-C--:B---3--:R-:W-:Y:S02]  /*a0c0*/  SHF.L.U32 R4, R5, R28.reuse, RZ ;  /* 0x0000001c05047219 */ /* 0x088fe400000006ff */
[-CC-:B------:R-:W-:Y:S02]  /*a0d0*/  SHF.R.U64 R14, R10, R28.reuse, R3.reuse ;  /* 0x0000001c0a0e7219 */ /* 0x180fe40000001203 */
[----:B------:R-:W-:Y:S02]  /*a0e0*/  SHF.R.U32.HI R5, RZ, R28, R3 ;  /* 0x0000001cff057219 */ /* 0x000fe40000011603 */
[----:B------:R-:W-:Y:S01]  /*a0f0*/  LOP3.LUT R153, RZ, R4, RZ, 0x33, !PT ;  /* 0x00000004ff997212 */ /* 0x000fe200078e33ff */
[----:B------:R-:W3:Y:S01]  /*a100*/  LDC R25, c[0x0][0x638] ;  /* 0x00018e00ff197b82 */ /* 0x000ee20000000800 */
[----:B------:R-:W-:Y:S01]  /*a110*/  SHF.L.U32 R28, R7, R28, RZ ;  /* 0x0000001c071c7219 */ /* 0x000fe200000006ff */
[----:B------:R-:W-:-:S06]  /*a120*/  IMAD.MOV.U32 R4, RZ, RZ, R14 ;  /* 0x000000ffff047224 */ /* 0x000fcc00078e000e */
[----:B------:R-:W0:Y:S01]  /*a130*/  LDC R27, c[0x0][0x610] ;  /* 0x00018400ff1b7b82 */ /* 0x000e220000000800 */
[----:B----4-:R-:W-:Y:S05]  /*a140*/  @!P0 BRA `(.L_x_285) ;  /* 0x0000000000288947 */ /* 0x010fea0003800000 */
[----:B------:R-:W4:Y:S02]  /*a150*/  LDC R3, c[0x0][0x64c] ;  /* 0x00019300ff037b82 */ /* 0x000f240000000800 */
[----:B----4-:R-:W-:-:S05]  /*a160*/  IADD3 R3, P0, R14, R3, RZ ;  /* 0x000000030e037210 */ /* 0x010fca0007f1e0ff */
        /* <DEDUP_REMOVED lines=8> */
.L_x_285:
[----:B------:R-:W-:Y:S01]  /*a1f0*/  ISETP.NE.AND P0, PT, R2, 0x1, PT ;  /* 0x000000010200780c */ /* 0x000fe20003f05270 */
[----:B------:R-:W-:Y:S01]  /*a200*/  IMAD.MOV R13, RZ, RZ, -R13 ;  /* 0x000000ffff0d7224 */ /* 0x000fe200078e0a0d */
[----:B-12---:R-:W-:Y:S01]  /*a210*/  SHF.R.U64 R0, R4, R21, R5 ;  /* 0x0000001504007219 */ /* 0x006fe20000001205 */
[----:B0-----:R-:W-:Y:S01]  /*a220*/  VIADD R5, R20, 0xffffffff ;  /* 0xffffffff14057836 */ /* 0x001fe20000000000 */
[----:B------:R-:W-:-:S03]  /*a230*/  LOP3.LUT R153, R10, R153, RZ, 0xc0, !PT ;  /* 0x000000990a997212 */ /* 0x000fc600078ec0ff */
[----:B------:R-:W-:Y:S01]  /*a240*/  IMAD.MOV R3, RZ, RZ, -R0 ;  /* 0x000000ffff037224 */ /* 0x000fe200078e0a00 */
[----:B------:R-:W-:Y:S01]  /*a250*/  LOP3.LUT R5, R12, R5, RZ, 0xc0, !PT ;  /* 0x000000050c057212 */ /* 0x000fe200078ec0ff */
[----:B------:R-:W-:Y:S02]  /*a260*/  IMAD R153, R28, R0, R153 ;  /* 0x000000001c997224 */ /* 0x000fe400078e0299 */
[----:B---3--:R-:W-:Y:S02]  /*a270*/  IMAD R0, R3, R25, R14 ;  /* 0x0000001903007224 */ /* 0x008fe400078e020e */
[----:B------:R-:W-:Y:S02]  /*a280*/  @P0 IMAD R26, R15, R13, R24 ;  /* 0x0000000d0f1a0224 */ /* 0x000fe400078e0218 */
[----:B------:R-:W-:Y:S02]  /*a290*/  IMAD R4, R0, R20, R5 ;  /* 0x0000001400047224 */ /* 0x000fe400078e0205 */
[----:B------:R-:W-:-:S02]  /*a2a0*/  IMAD R153, R153, R27, R26 ;  /* 0x0000001b99997224 */ /* 0x000fc400078e021a */
[----:B------:R-:W-:-:S03]  /*a2b0*/  IMAD.MOV.U32 R3, RZ, RZ, 0x1 ;  /* 0x00000001ff037424 */ /* 0x000fc600078e00ff */
[----:B------:R-:W-:Y:S02]  /*a2c0*/  SEL R152, R4, R153, !P0 ;  /* 0x0000009904987207 */ /* 0x000fe40004000000 */
[----:B------:R-:W-:Y:S02]  /*a2d0*/  PRMT R0, R3, 0x7610, R0 ;  /* 0x0000761003007816 */ /* 0x000fe40000000000 */
[----:B------:R-:W-:-:S07]  /*a2e0*/  SEL R153, R153, R4, !P0 ;  /* 0x0000000499997207 */ /* 0x000fce0004000000 */
.L_x_283:
[----:B------:R-:W-:-:S13]  /*a2f0*/  LOP3.LUT P0, RZ, R0, 0xff, RZ, 0xc0, !PT ;  /* 0x000000ff00ff7812 */ /* 0x000fda000780c0ff */
[----:B------:R-:W-:Y:S05]  /*a300*/  @P0 BRA `(.L_x_286) ;  /* 0xffffff6800f80947 */ /* 0x000fea000383ffff */
[----:B------:R-:W-:Y:S05]  /*a310*/  EXIT ;  /* 0x000000000000794d */ /* 0x000fea0003800000 */
.L_x_3:
[----:B0-----:R-:W-:Y:S01]  /*a320*/  ULDC.64 UR4, c[0x0][0x650] ;  /* 0x0001940000047ab9 */ /* 0x001fe20000000a00 */
        /* <DEDUP_REMOVED lines=25> */
.L_x_288:
[--C-:B------:R-:W-:Y:S01]  /*a4c0*/  SHF.R.U64 R12, R10, R14, R11.reuse ;  /* 0x0000000e0a0c7219 */ /* 0x100fe2000000120b */
[----:B------:R-:W0:Y:S01]  /*a4d0*/  LDC R22, c[0x0][0x618] ;  /* 0x00018600ff167b82 */ /* 0x000e220000000800 */
[----:B------:R-:W-:Y:S01]  /*a4e0*/  I2FP.F32.U32 R6, R4 ;  /* 0x0000000400067245 */ /* 0x000fe20000201000 */
[----:B------:R-:W-:Y:S01]  /*a4f0*/  ULDC UR4, c[0x0][0x150] ;  /* 0x0000540000047ab9 */ /* 0x000fe20000000800 */
[----:B------:R-:W-:Y:S02]  /*a500*/  SHF.R.U32.HI R5, RZ, R14, R11 ;  /* 0x0000000eff057219 */ /* 0x000fe4000001160b */
[----:B------:R-:W-:Y:S01]  /*a510*/  IADD3 R9, P0, RZ, -R12, RZ ;  /* 0x8000000cff097210 */ /* 0x000fe20007f1e0ff */
[----:B------:R-:W-:Y:S01]  /*a520*/  FMUL R11, R6, UR4 ;  /* 0x00000004060b7c20 */ /* 0x000fe20008400000 */
[----:B------:R-:W-:Y:S01]  /*a530*/  ULDC UR4, c[0x0][0x154] ;  /* 0x0000550000047ab9 */ /* 0x000fe20000000800 */
[----:B------:R-:W1:Y:S02]  /*a540*/  LDC.64 R24, c[0x0][0x640] ;  /* 0x00019000ff187b82 */ /* 0x000e640000000a00 */
[----:B------:R-:W-:-:S02]  /*a550*/  IMAD.X R5, RZ, RZ, ~R5, P0 ;  /* 0x000000ffff057224 */ /* 0x000fc400000e0e05 */
[----:B------:R-:W2:Y:S01]  /*a560*/  F2I.U32.TRUNC.NTZ R11, R11 ;  /* 0x0000000b000b7305 */ /* 0x000ea2000020f000 */
[----:B------:R-:W-:-:S03]  /*a570*/  IMAD.WIDE.U32 R6, R9, R20, R16 ;  /* 0x0000001409067225 */ /* 0x000fc600078e0010 */
[----:B------:R-:W3:Y:S01]  /*a580*/  LDC R13, c[0x0][0x144] ;  /* 0x00005100ff0d7b82 */ /* 0x000ee20000000800 */
[----:B------:R-:W-:-:S04]  /*a590*/  IMAD R8, R5, R20, RZ ;  /* 0x0000001405087224 */ /* 0x000fc800078e02ff */
[----:B------:R-:W-:Y:S02]  /*a5a0*/  IMAD R5, R9, R21, R8 ;  /* 0x0000001509057224 */ /* 0x000fe400078e0208 */
[----:B------:R-:W-:Y:S01]  /*a5b0*/  IMAD.MOV.U32 R8, RZ, RZ, -0x1 ;  /* 0xffffffffff087424 */ /* 0x000fe200078e00ff */
[----:B------:R-:W4:Y:S01]  /*a5c0*/  LDC R14, c[0x0][0x608] ;  /* 0x00018200ff0e7b82 */ /* 0x000f220000000800 */
[----:B------:R-:W-:Y:S01]  /*a5d0*/  IMAD.IADD R5, R7, 0x1, R5 ;  /* 0x0000000107057824 */ /* 0x000fe200078e0205 */
[----:B------:R-:W-:-:S04]  /*a5e0*/  I2FP.F32.U32 R7, R3 ;  /* 0x0000000300077245 */ /* 0x000fc80000201000 */
[-C--:B0-----:R-:W-:Y:S01]  /*a5f0*/  SHF.R.U64 R10, R6, R22.reuse, R5 ;  /* 0x00000016060a7219 */ /* 0x081fe20000001205 */
[----:B--2---:R-:W-:Y:S01]  /*a600*/  IMAD.MOV R6, RZ, RZ, -R11 ;  /* 0x000000ffff067224 */ /* 0x004fe200078e0a0b */
[----:B------:R-:W0:Y:S01]  /*a610*/  LDC R9, c[0x0][0x658] ;  /* 0x00019600ff097b82 */ /* 0x000e220000000800 */
[----:B-1----:R-:W-:Y:S01]  /*a620*/  ISETP.NE.U32.AND P0, PT, R24, RZ, PT ;  /* 0x000000ff1800720c */ /* 0x002fe20003f05070 */
[----:B------:R-:W-:Y:S01]  /*a630*/  FMUL R7, R7, UR4 ;  /* 0x0000000407077c20 */ /* 0x000fe20008400000 */
[----:B------:R-:W-:Y:S02]  /*a640*/  SHF.R.U32.HI R5, RZ, R22, R5 ;  /* 0x00000016ff057219 */ /* 0x000fe40000011605 */
[----:B------:R-:W-:-:S03]  /*a650*/  ISETP.NE.AND.EX P0, PT, R25, RZ, PT, P0 ;  /* 0x000000ff1900720c */ /* 0x000fc60003f05300 */
[----:B------:R-:W1:Y:S01]  /*a660*/  LDC R20, c[0x0][0x148] ;  /* 0x00005200ff147b82 */ /* 0x000e620000000800 */
[----:B---3--:R-:W-:Y:S02]  /*a670*/  IMAD R23, R13, R6, R4 ;  /* 0x000000060d177224 */ /* 0x008fe400078e0204 */
[----:B------:R-:W-:-:S05]  /*a680*/  IMAD.MOV.U32 R6, RZ, RZ, 0x1 ;  /* 0x00000001ff067424 */ /* 0x000fca00078e00ff */
[----:B------:R-:W2:Y:S01]  /*a690*/  LDC R21, c[0x0][0x600] ;  /* 0x00018000ff157b82 */ /* 0x000ea20000000800 */
[-CC-:B----4-:R-:W-:Y:S02]  /*a6a0*/  SHF.R.U64 R13, R10, R14.reuse, R5.reuse ;  /* 0x0000000e0a0d7219 */ /* 0x190fe40000001205 */
[----:B------:R-:W-:Y:S02]  /*a6b0*/  SHF.R.U32.HI R4, RZ, R14, R5 ;  /* 0x0000000eff047219 */ /* 0x000fe40000011605 */
[----:B------:R3:W4:Y:S03]  /*a6c0*/  F2I.U32.TRUNC.NTZ R14, R7 ;  /* 0x00000007000e7305 */ /* 0x000726000020f000 */
[----:B------:R-:W1:Y:S01]  /*a6d0*/  LDC R26, c[0x0][0x648] ;  /* 0x00019200ff1a7b82 */ /* 0x000e620000000800 */
[-C--:B0-----:R-:W-:Y:S02]  /*a6e0*/  SHF.R.U64 R15, R13, R9.reuse, R4 ;  /* 0x000000090d0f7219 */ /* 0x081fe40000001204 */
[----:B------:R-:W-:-:S02]  /*a6f0*/  SHF.L.U32 R8, R8, R9, RZ ;  /* 0x0000000908087219 */ /* 0x000fc400000006ff */
[-C--:B------:R-:W-:Y:S01]  /*a700*/  SHF.R.U32.HI R5, RZ, R9.reuse, R4 ;  /* 0x00000009ff057219 */ /* 0x080fe20000011604 */
[----:B------:R-:W-:Y:S01]  /*a710*/  IMAD.MOV.U32 R4, RZ, RZ, R15 ;  /* 0x000000ffff047224 */ /* 0x000fe200078e000f */
[----:B------:R-:W-:Y:S01]  /*a720*/  SHF.L.U32 R22, R6, R9, RZ ;  /* 0x0000000906167219 */ /* 0x000fe200000006ff */
[----:B------:R-:W0:Y:S01]  /*a730*/  LDC R27, c[0x0][0x638] ;  /* 0x00018e00ff1b7b82 */ /* 0x000e220000000800 */
[----:B------:R-:W-:-:S07]  /*a740*/  LOP3.LUT R28, RZ, R8, RZ, 0x33, !PT ;  /* 0x00000008ff1c7212 */ /* 0x000fce00078e33ff */
        /* <DEDUP_REMOVED lines=12> */
.L_x_289:
[----:B------:R-:W-:Y:S01]  /*a810*/  ISETP.NE.AND P0, PT, R2, 0x1, PT ;  /* 0x000000010200780c */ /* 0x000fe20003f05270 */
[----:B--2---:R-:W-:Y:S01]  /*a820*/  VIADD R7, R21, 0xffffffff ;  /* 0xffffffff15077836 */ /* 0x004fe20000000000 */
[----:B-1----:R-:W-:Y:S01]  /*a830*/  SHF.R.U64 R5, R4, R26, R5 ;  /* 0x0000001a04057219 */ /* 0x002fe20000001205 */
[----:B------:R-:W-:Y:S01]  /*a840*/  IMAD.MOV R14, RZ, RZ, -R14 ;  /* 0x000000ffff0e7224 */ /* 0x000fe200078e0a0e */
[----:B------:R-:W-:Y:S01]  /*a850*/  LOP3.LUT R4, R13, R28, RZ, 0xc0, !PT ;  /* 0x0000001c0d047212 */ /* 0x000fe200078ec0ff */
[----:B------:R-:W-:Y:S01]  /*a860*/  IMAD.MOV.U32 R8, RZ, RZ, R12 ;  /* 0x000000ffff087224 */ /* 0x000fe200078e000c */
[----:B------:R-:W-:Y:S01]  /*a870*/  LOP3.LUT R10, R10, R7, RZ, 0xc0, !PT ;  /* 0x000000070a0a7212 */ /* 0x000fe200078ec0ff */
[----:B------:R-:W-:Y:S02]  /*a880*/  IMAD.MOV R6, RZ, RZ, -R5 ;  /* 0x000000ffff067224 */ /* 0x000fe400078e0a05 */
[----:B------:R-:W-:-:S04]  /*a890*/  IMAD R4, R22, R5, R4 ;  /* 0x0000000516047224 */ /* 0x000fc800078e0204 */
[----:B------:R-:W-:Y:S02]  /*a8a0*/  @P0 IMAD R23, R20, R14, R3 ;  /* 0x0000000e14170224 */ /* 0x000fe400078e0203 */
[----:B0-----:R-:W-:Y:S02]  /*a8b0*/  IMAD R3, R6, R27, R15 ;  /* 0x0000001b06037224 */ /* 0x001fe400078e020f */
[----:B------:R-:W-:Y:S02]  /*a8c0*/  IMAD R7, R4, R29, R23 ;  /* 0x0000001d04077224 */ /* 0x000fe400078e0217 */
[----:B------:R-:W-:Y:S02]  /*a8d0*/  IMAD R4, R3, R21, R10 ;  /* 0x0000001503047224 */ /* 0x000fe400078e020a */
[----:B------:R-:W-:-:S03]  /*a8e0*/  IMAD.MOV.U32 R6, RZ, RZ, 0x1 ;  /* 0x00000001ff067424 */ /* 0x000fc600078e00ff */
[----:B------:R-:W-:Y:S02]  /*a8f0*/  SEL R9, R4, R7, !P0 ;  /* 0x0000000704097207 */ /* 0x000fe40004000000 */
[----:B------:R-:W-:-:S07]  /*a900*/  SEL R7, R7, R4, !P0 ;  /* 0x0000000407077207 */ /* 0x000fce0004000000 */
.L_x_287:
[----:B------:R-:W-:-:S08]  /*a910*/  NOP ;  /* 0x0000000000007918 */ /* 0x000fd00000000000 */
[----:B------:R-:W0:-:S00]  /*a920*/  USETMAXREG.DEALLOC.CTAPOOL 0x28 ;  /* 0x00000028000079c8 */ /* 0x000e0000080e0500 */
[----:B0-----:R-:W-:-:S13]  /*a930*/  ISETP.NE.AND P0, PT, R0, RZ, PT ;  /* 0x000000ff0000720c */ /* 0x001fda0003f05270 */
[----:B------:R-:W-:Y:S05]  /*a940*/  @P0 EXIT ;  /* 0x000000000000094d */ /* 0x000fea0003800000 */
[----:B------:R-:W-:Y:S01]  /*a950*/  LOP3.LUT P0, RZ, R6, 0xff, RZ, 0xc0, !PT ;  /* 0x000000ff06ff7812 */ /* 0x000fe2000780c0ff */
[----:B------:R-:W-:Y:S02]  /*a960*/  IMAD.MOV.U32 R3, RZ, RZ, 0x1 ;  /* 0x00000001ff037424 */ /* 0x000fe400078e00ff */
[----:B------:R-:W-:-:S10]  /*a970*/  IMAD.MOV.U32 R0, RZ, RZ, RZ ;  /* 0x000000ffff007224 */ /* 0x000fd400078e00ff */
[----:B------:R-:W-:Y:S05]  /*a980*/  @!P0 BRA `(.L_x_290) ;  /* 0x0000000c006c8947 */ /* 0x000fea0003800000 */
[----:B------:R-:W0:Y:S01]  /*a990*/  LDC R0, c[0x0][0x28c] ;  /* 0x0000a300ff007b82 */ /* 0x000e220000000800 */
[----:B------:R-:W-:Y:S01]  /*a9a0*/  ULDC UR5, c[0x0][0x658] ;  /* 0x0001960000057ab9 */ /* 0x000fe20000000800 */
[----:B------:R-:W-:Y:S01]  /*a9b0*/  UMOV UR7, 0xffffffff ;  /* 0xffffffff00077882 */ /* 0x000fe20000000000 */
[----:B------:R-:W-:Y:S01]  /*a9c0*/  ULDC UR6, c[0x0][0xc] ;  /* 0x0000030000067ab9 */ /* 0x000fe20000000800 */
[----:B------:R-:W-:Y:S01]  /*a9d0*/  USHF.L.U32 UR9, UR7, UR5, URZ ;  /* 0x0000000507097299 */ /* 0x000fe2000800063f */
[C---:B------:R-:W-:Y:S01]  /*a9e0*/  LOP3.LUT P2, RZ, R18.reuse, 0x7f, RZ, 0xc0, !PT ;  /* 0x0000007f12ff7812 */ /* 0x040fe2000784c0ff */
[----:B------:R-:W-:Y:S01]  /*a9f0*/  UMOV UR8, 0x1 ;  /* 0x0000000100087882 */ /* 0x000fe20000000000 */
[----:B------:R-:W-:Y:S01]  /*aa00*/  ULDC UR7, c[0x0][0x10] ;  /* 0x0000040000077ab9 */ /* 0x000fe20000000800 */
[----:B------:R-:W-:Y:S01]  /*aa10*/  LOP3.LUT P0, RZ, R18, 0x1f, RZ, 0xc0, !PT ;  /* 0x0000001f12ff7812 */ /* 0x000fe2000780c0ff */
[----:B------:R-:W-:Y:S01]  /*aa20*/  UIMAD.WIDE.U32 UR6, UR6, UR7, URZ ;  /* 0x00000007060672a5 */ /* 0x000fe2000f8e003f */
[----:B------:R-:W-:Y:S01]  /*aa30*/  BSSY B0, `(.L_x_290) ;  /* 0x00000d0000007945 */ /* 0x000fe20003800000 */
[----:B------:R-:W-:Y:S01]  /*aa40*/  USHF.L.U32 UR5, UR8, UR5, URZ ;  /* 0x0000000508057299 */ /* 0x000fe2000800063f */
[----:B------:R-:W-:Y:S01]  /*aa50*/  IMAD.MOV.U32 R11, RZ, RZ, 0x1 ;  /* 0x00000001ff0b7424 */ /* 0x000fe200078e00ff */
[----:B------:R-:W-:Y:S01]  /*aa60*/  LOP3.LUT R18, R19, 0x2, RZ, 0xfc, !PT ;  /* 0x0000000213127812 */ /* 0x000fe200078efcff */
[----:B------:R-:W-:Y:S01]  /*aa70*/  ULDC UR8, c[0x0][0x14] ;  /* 0x0000050000087ab9 */ /* 0x000fe20000000800 */
[----:B------:R-:W-:Y:S01]  /*aa80*/  PLOP3.LUT P0, PT, P0, P2, PT, 0x8a, 0x0 ;  /* 0x000000000000781c */ /* 0x000fe20000705172 */
[----:B------:R-:W-:-:S02]  /*aa90*/  UIMAD.WIDE.U32 UR30, UR6, UR8, URZ ;  /* 0x00000008061e72a5 */ /* 0x000fc4000f8e003f */
[----:B------:R-:W-:Y:S01]  /*aaa0*/  UIMAD UR7, UR7, UR8, URZ ;  /* 0x00000008070772a4 */ /* 0x000fe2000f8e023f */
[----:B------:R-:W-:Y:S01]  /*aab0*/  ULDC UR4, c[0x0][0x600] ;  /* 0x0001800000047ab9 */ /* 0x000fe20000000800 */
[----:B------:R-:W-:Y:S02]  /*aac0*/  ULOP3.LUT UR6, URZ, UR9, URZ, 0x33, !UPT ;  /* 0x000000093f067292 */ /* 0x000fe4000f8e333f */
[----:B------:R-:W-:Y:S01]  /*aad0*/  UIADD3 UR4, UR4, -0x1, URZ ;  /* 0xffffffff04047890 */ /* 0x000fe2000fffe03f */
[----:B0-----:R-:W-:Y:S01]  /*aae0*/  VIADD R0, R0, 0x7f ;  /* 0x0000007f00007836 */ /* 0x001fe20000000000 */
[----:B------:R-:W-:Y:S01]  /*aaf0*/  UIADD3 UR7, UR31, UR7, URZ ;  /* 0x000000071f077290 */ /* 0x000fe2000fffe03f */
[----:B------:R-:W-:-:S03]  /*ab00*/  ULDC.64 UR38, c[0x0][0x198] ;  /* 0x0000660000267ab9 */ /* 0x000fc60000000a00 */
[----:B------:R-:W-:-:S04]  /*ab10*/  SHF.R.S32.HI R3, RZ, 0x1f, R0 ;  /* 0x0000001fff037819 */ /* 0x000fc80000011400 */
[----:B------:R-:W-:Y:S01]  /*ab20*/  LEA.HI R3, R3, R0, RZ, 0x7 ;  /* 0x0000000003037211 */ /* 0x000fe200078f38ff */
[----:B------:R-:W-:-:S03]  /*ab30*/  IMAD.MOV.U32 R0, RZ, RZ, RZ ;  /* 0x000000ffff007224 */ /* 0x000fc600078e00ff */
[----:B------:R-:W-:Y:S01]  /*ab40*/  SHF.R.S32.HI R13, RZ, 0x7, R3 ;  /* 0x00000007ff0d7819 */ /* 0x000fe20000011403 */
[----:B------:R-:W-:-:S04]  /*ab50*/  IMAD.MOV.U32 R3, RZ, RZ, 0x1 ;  /* 0x00000001ff037424 */ /* 0x000fc800078e00ff */
[----:B------:R-:W-:-:S07]  /*ab60*/  VIADD R10, R13, 0x1 ;  /* 0x000000010d0a7836 */ /* 0x000fce0000000000 */
.L_x_302:
[----:B------:R-:W-:-:S03]  /*ab70*/  UMOV UR8, 0xffffffff ;  /* 0xffffffff00087882 */ /* 0x000fc60000000000 */
[----:B------:R-:W-:Y:S05]  /*ab80*/  BRA.DIV UR8, `(.L_x_291) ;  /* 0x0000000e08907947 */ /* 0x000fea000b800000 */
[----:B------:R-:W-:-:S13]  /*ab90*/  ELECT P6, URZ, PT ;  /* 0x00000000003f782f */ /* 0x000fda00038c0000 */
.L_x_311:
[----:B------:R-:W-:Y:S04]  /*aba0*/  BSSY B1, `(.L_x_292) ;  /* 0x0000046000017945 */ /* 0x000fe80003800000 */
[----:B------:R-:W-:Y:S05]  /*abb0*/  @!P6 BRA `(.L_x_293) ;  /* 0x000000040010e947 */ /* 0x000fea0003800000 */
[----:B------:R-:W0:Y:S02]  /*abc0*/  LDC R4, c[0x0][0x28c] ;  /* 0x0000a300ff047b82 */ /* 0x000e240000000800 */
[----:B0-----:R-:W-:-:S13]  /*abd0*/  ISETP.GE.AND P1, PT, R4, 0x1, PT ;  /* 0x000000010400780c */ /* 0x001fda0003f26270 */
[----:B------:R-:W-:Y:S05]  /*abe0*/  @!P1 BRA `(.L_x_293) ;  /* 0x0000000400049947 */ /* 0x000fea0003800000 */
[----:B------:R-:W-:Y:S02]  /*abf0*/  IMAD.SHL.U32 R14, R7, 0x80, RZ ;  /* 0x00000080070e7824 */ /* 0x000fe400078e00ff */
[----:B------:R-:W-:Y:S02]  /*ac00*/  IMAD.SHL.U32 R15, R9, 0x100, RZ ;  /* 0x00000100090f7824 */ /* 0x000fe400078e00ff */
[----:B------:R-:W-:Y:S02]  /*ac10*/  IMAD.MOV.U32 R20, RZ, RZ, RZ ;  /* 0x000000ffff147224 */ /* 0x000fe400078e00ff */
[----:B------:R-:W-:Y:S02]  /*ac20*/  IMAD.MOV.U32 R4, RZ, RZ, R10 ;  /* 0x000000ffff047224 */ /* 0x000fe400078e000a */
[----:B------:R-:W-:Y:S02]  /*ac30*/  IMAD.MOV.U32 R5, RZ, RZ, R3 ;  /* 0x000000ffff057224 */ /* 0x000fe400078e0003 */
[----:B------:R-:W-:-:S02]  /*ac40*/  IMAD.MOV.U32 R6, RZ, RZ, R0 ;  /* 0x000000ffff067224 */ /* 0x000fc400078e0000 */
[----:B------:R-:W-:-:S07]  /*ac50*/  VIADD R22, R14, 0x40 ;  /* 0x000000400e167836 */ /* 0x000fce0000000000 */
.L_x_297:
[----:B------:R-:W0:Y:S01]  /*ac60*/  S2R R12, SR_CgaCtaId ;  /* 0x00000000000c7919 */ /* 0x000e220000008800 */
[----:B------:R-:W-:Y:S01]  /*ac70*/  MOV R7, 0x400 ;  /* 0x0000040000077802 */ /* 0x000fe20000000f00 */
[----:B------:R-:W1:Y:S03]  /*ac80*/  @!P2 LDC R9, c[0x0][0x500] ;  /* 0x00014000ff09ab82 */ /* 0x000e660000000800 */
[----:B0-----:R-:W-:Y:S02]  /*ac90*/  LEA R21, R12, R7, 0x18 ;  /* 0x000000070c157211 */ /* 0x001fe400078ec0ff */
[----:B------:R-:W-:-:S03]  /*aca0*/  SHF.L.U32 R7, R5, 0x1f, RZ ;  /* 0x0000001f05077819 */ /* 0x000fc600000006ff */
[----:B------:R-:W-:-:S04]  /*acb0*/  IMAD R12, R6, 0x8, R21 ;  /* 0x00000008060c7824 */ /* 0x000fc800078e0215 */
[----:B------:R-:W0:Y:S02]  /*acc0*/  SYNCS.PHASECHK.TRANS64.TRYWAIT P1, [R12+URZ+0x10], R7 ;  /* 0x000010070c0075a7 */ /* 0x000e24000802017f */
[----:B01----:R-:W-:Y:S05]  /*acd0*/  @!P1 BRA `(.L_x_294) ;  /* 0x0000000c005c9947 */ /* 0x003fea0003800000 */
.L_x_312:
[----:B0-----:R-:W-:Y:S01]  /*ace0*/  PRMT R7, R18, 0x9910, RZ ;  /* 0x0000991012077816 */ /* 0x001fe200000000ff */
[----:B------:R0:W-:Y:S03]  /*acf0*/  @!P2 SYNCS.ARRIVE.TRANS64 RZ, [R12+URZ], R9 ;  /* 0x000000090cffa9a7 */ /* 0x0001e6000800003f */
[----:B------:R-:W-:-:S13]  /*ad00*/  ISETP.NE.AND P1, PT, R7, 0x2, PT ;  /* 0x000000020700780c */ /* 0x000fda0003f25270 */
[----:B0-----:R-:W-:Y:S05]  /*ad10*/  @P1 BRA `(.L_x_295) ;  /* 0x0000000000041947 */ /* 0x001fea0003800000 */
[----:B------:R-:W-:Y:S01]  /*ad20*/  BPT.TRAP 0x1 ;  /* 0x000000040000795c */ /* 0x000fe20000300000 */
.L_x_295:
[----:B------:R-:W-:Y:S05]  /*ad30*/  @P0 BRA `(.L_x_296) ;  /* 0x0000000000040947 */ /* 0x000fea0003800000 */
[----:B------:R-:W-:Y:S01]  /*ad40*/  BPT.TRAP 0x1 ;  /* 0x000000040000795c */ /* 0x000fe20000300000 */
.L_x_296:
[--C-:B------:R-:W-:Y:S01]  /*ad50*/  IMAD R7, R6, 0x8000, R21.reuse ;  /* 0x0000800006077824 */ /* 0x100fe200078e0215 */
[----:B------:R-:W-:Y:S01]  /*ad60*/  R2UR UR35, R20 ;  /* 0x00000000142372ca */ /* 0x000fe200000e0000 */
[----:B------:R-:W-:Y:S01]  /*ad70*/  IMAD R21, R6, 0x10000, R21 ;  /* 0x0001000006157824 */ /* 0x000fe200078e0215 */
[----:B------:R-:W-:Y:S01]  /*ad80*/  R2UR UR33, R12 ;  /* 0x000000000c2172ca */ /* 0x000fe200000e0000 */
[----:B------:R-:W-:Y:S01]  /*ad90*/  VIADD R4, R4, 0xffffffff ;  /* 0xffffffff04047836 */ /* 0x000fe20000000000 */
[----:B------:R-:W-:Y:S01]  /*ada0*/  R2UR UR24, R7 ;  /* 0x00000000071872ca */ /* 0x000fe200000e0000 */
[----:B------:R-:W-:Y:S01]  /*adb0*/  UIADD3 UR14, UP0, UR38, 0xf0, URZ ;  /* 0x000000f0260e7890 */ /* 0x000fe2000ff1e03f */
[----:B------:R-:W-:Y:S01]  /*adc0*/  R2UR UR8, R21 ;  /* 0x00000000150872ca */ /* 0x000fe200000e0000 */
[----:B------:R-:W-:Y:S01]  /*add0*/  UIADD3 UR40, UP1, UR38, 0x1f0, URZ ;  /* 0x000001f026287890 */ /* 0x000fe2000ff3e03f */
[----:B------:R-:W-:Y:S01]  /*ade0*/  R2UR UR36, R8 ;  /* 0x00000000082472ca */ /* 0x000fe200000e0000 */
[----:B------:R-:W-:Y:S01]  /*adf0*/  UIADD3.X UR15, URZ, UR39, URZ, UP0, !UPT ;  /* 0x000000273f0f7290 */ /* 0x000fe200087fe43f */
[----:B------:R-:W-:Y:S01]  /*ae00*/  R2UR UR34, R14 ;  /* 0x000000000e2272ca */ /* 0x000fe200000e0000 */
[----:B------:R-:W-:Y:S01]  /*ae10*/  UIADD3.X UR41, URZ, UR39, URZ, UP1, !UPT ;  /* 0x000000273f297290 */ /* 0x000fe20008ffe43f */
[----:B------:R-:W-:Y:S01]  /*ae20*/  R2UR UR26, R22 ;  /* 0x00000000161a72ca */ /* 0x000fe200000e0000 */
[----:B------:R-:W-:Y:S01]  /*ae30*/  VIADD R6, R6, 0x1 ;  /* 0x0000000106067836 */ /* 0x000fe20000000000 */
[----:B------:R-:W-:Y:S01]  /*ae40*/  R2UR UR19, R15 ;  /* 0x000000000f1372ca */ /* 0x000fe200000e0000 */
[----:B------:R-:W-:Y:S01]  /*ae50*/  UIADD3 UR10, UR35, 0x40, URZ ;  /* 0x00000040230a7890 */ /* 0x000fe2000fffe03f */
[----:B------:R-:W-:Y:S01]  /*ae60*/  ISETP.GT.AND P3, PT, R4, 0x1, PT ;  /* 0x000000010400780c */ /* 0x000fe20003f64270 */
[----:B------:R-:W-:Y:S01]  /*ae70*/  UIADD3 UR32, UR24, 0x100, URZ ;  /* 0x0000010018207890 */ /* 0x000fe2000fffe03f */
[----:B------:R-:W-:Y:S01]  /*ae80*/  ISETP.NE.AND P1, PT, R6, 0x2, PT ;  /* 0x000000020600780c */ /* 0x000fe20003f25270 */
[----:B------:R-:W-:Y:S01]  /*ae90*/  UIADD3 UR24, UR24, 0x4100, URZ ;  /* 0x0000410018187890 */ /* 0x000fe2000fffe03f */
[----:B------:R-:W-:Y:S01]  /*aea0*/  VIADD R20, R20, 0x80 ;  /* 0x0000008014147836 */ /* 0x000fe20000000000 */
[----:B------:R-:W-:Y:S01]  /*aeb0*/  UIADD3 UR16, UR8, 0x10100, URZ ;  /* 0x0001010008107890 */ /* 0x000fe2000fffe03f */
[----:B------:R-:W-:Y:S01]  /*aec0*/  SEL R12, RZ, 0x1, P1 ;  /* 0x00000001ff0c7807 */ /* 0x000fe20000800000 */
[----:B------:R-:W-:Y:S01]  /*aed0*/  UIADD3 UR8, UR8, 0x18100, URZ ;  /* 0x0001810008087890 */ /* 0x000fe2000fffe03f */
[----:B------:R-:W-:Y:S01]  /*aee0*/  SEL R6, R6, RZ, P1 ;  /* 0x000000ff06067207 */ /* 0x000fe20000800000 */
[----:B------:R-:W-:Y:S01]  /*aef0*/  UMOV UR22, 0x0 ;  /* 0x0000000000167882 */ /* 0x000fe20000000000 */
[----:B------:R-:W-:Y:S01]  /*af00*/  UMOV UR23, 0x10000000 ;  /* 0x1000000000177882 */ /* 0x000fe20000000000 */
[----:B------:R-:W-:Y:S01]  /*af10*/  UMOV UR25, UR33 ;  /* 0x0000002100197c82 */ /* 0x000fe20008000000 */
[----:B------:R-:W-:Y:S01]  /*af20*/  UMOV UR27, UR35 ;  /* 0x00000023001b7c82 */ /* 0x000fe20008000000 */
[----:B------:R-:W-:Y:S01]  /*af30*/  UMOV UR28, UR36 ;  /* 0x00000024001c7c82 */ /* 0x000fe20008000000 */
[----:B------:R0:W-:Y:S01]  /*af40*/  UTMALDG.3D [UR32], [UR14], desc[UR22] ;  /* 0x000016200e0075b4 */ /* 0x0001e20008011000 */
[----:B------:R-:W-:Y:S01]  /*af50*/  UMOV UR17, UR33 ;  /* 0x0000002100117c82 */ /* 0x000fe20008000000 */
[----:B------:R-:W-:Y:S01]  /*af60*/  UMOV UR18, UR35 ;  /* 0x0000002300127c82 */ /* 0x000fe20008000000 */
[----:B------:R-:W-:Y:S01]  /*af70*/  UMOV UR20, UR36 ;  /* 0x0000002400147c82 */ /* 0x000fe20008000000 */
[----:B------:R-:W-:Y:S01]  /*af80*/  UMOV UR9, UR33 ;  /* 0x0000002100097c82 */ /* 0x000fe20008000000 */
[----:B------:R-:W-:Y:S01]  /*af90*/  UMOV UR11, UR19 ;  /* 0x00000013000b7c82 */ /* 0x000fe20008000000 */
[----:B------:R-:W-:Y:S01]  /*afa0*/  UMOV UR12, UR36 ;  /* 0x00000024000c7c82 */ /* 0x000fe20008000000 */
[----:B------:R-:W-:Y:S01]  /*afb0*/  LOP3.LUT R5, R5, R12, RZ, 0x3c, !PT ;  /* 0x0000000c05057212 */ /* 0x000fe200078e3cff */
[----:B------:R0:W-:Y:S01]  /*afc0*/  UTMALDG.3D [UR24], [UR14], desc[UR22] ;  /* 0x000016180e0075b4 */ /* 0x0001e20008011000 */
[----:B------:R0:W-:Y:S01]  /*afd0*/  UTMALDG.3D [UR16], [UR40], desc[UR22] ;  /* 0x00001610280075b4 */ /* 0x0001e20008011000 */
[----:B------:R0:W-:Y:S02]  /*afe0*/  UTMALDG.3D [UR8], [UR40], desc[UR22] ;  /* 0x00001608280075b4 */ /* 0x0001e40008011000 */
[----:B0-----:R-:W-:Y:S05]  /*aff0*/  @P3 BRA `(.L_x_297) ;  /* 0xfffffffc00183947 */ /* 0x001fea000383ffff */
.L_x_293:
[----:B------:R-:W-:Y:S05]  /*b000*/  BSYNC B1 ;  /* 0x0000000000017941 */ /* 0x000fea0003800000 */
.L_x_292:
[----:B------:R-:W-:Y:S01]  /*b010*/  LOP3.LUT P3, RZ, R11, 0xff, RZ, 0xc0, !PT ;  /* 0x000000ff0bff7812 */ /* 0x000fe2000786c0ff */
[----:B------:R-:W-:Y:S01]  /*b020*/  IMAD.IADD R0, R13, 0x1, R0 ;  /* 0x000000010d007824 */ /* 0x000fe200078e0200 */
[----:B------:R-:W-:Y:S01]  /*b030*/  IADD3 R16, P4, R16, UR30, RZ ;  /* 0x0000001e10107c10 */ /* 0x000fe2000ff9e0ff */
[----:B------:R-:W-:Y:S01]  /*b040*/  ULDC.64 UR8, c[0x0][0x650] ;  /* 0x0001940000087ab9 */ /* 0x000fe20000000a00 */
[----:B------:R-:W-:Y:S01]  /*b050*/  BSSY B1, `(.L_x_298) ;  /* 0x000006b000017945 */ /* 0x000fe20003800000 */
[----:B------:R-:W-:Y:S01]  /*b060*/  IMAD.MOV.U32 R7, RZ, RZ, -0x1 ;  /* 0xffffffffff077424 */ /* 0x000fe200078e00ff */
[----:B------:R-:W-:Y:S01]  /*b070*/  SHF.R.U32.HI R4, RZ, 0x1, R0 ;  /* 0x00000001ff047819 */ /* 0x000fe20000011600 */
[----:B------:R-:W-:Y:S01]  /*b080*/  IMAD.MOV.U32 R9, RZ, RZ, -0x1 ;  /* 0xffffffffff097424 */ /* 0x000fe200078e00ff */
[----:B------:R-:W-:Y:S01]  /*b090*/  ISETP.GT.U32.AND P1, PT, R0, 0x1, PT ;  /* 0x000000010000780c */ /* 0x000fe20003f24070 */
[----:B------:R-:W-:Y:S01]  /*b0a0*/  IMAD.MOV.U32 R8, RZ, RZ, -0x1 ;  /* 0xffffffffff087424 */ /* 0x000fe200078e00ff */
[----:B------:R-:W-:-:S02]  /*b0b0*/  LOP3.LUT R4, R4, 0x1, RZ, 0xc0, !PT ;  /* 0x0000000104047812 */ /* 0x000fc400078ec0ff */
[----:B------:R-:W-:Y:S01]  /*b0c0*/  ISETP.LT.U32.AND P1, PT, R13, 0x2, P1 ;  /* 0x000000020d00780c */ /* 0x000fe20000f21070 */
[----:B------:R-:W0:Y:S01]  /*b0d0*/  @P3 S2R R6, SR_CgaCtaId ;  /* 0x0000000000063919 */ /* 0x000e220000008800 */
[----:B------:R-:W-:Y:S02]  /*b0e0*/  @P3 MOV R5, 0x400 ;  /* 0x0000040000053802 */ /* 0x000fe40000000f00 */
[----:B------:R-:W-:Y:S02]  /*b0f0*/  IADD3.X R17, R17, UR7, RZ, P4, !PT ;  /* 0x0000000711117c10 */ /* 0x000fe4000a7fe4ff */
[----:B------:R-:W-:Y:S02]  /*b100*/  ISETP.GE.U32.AND P4, PT, R16, UR8, PT ;  /* 0x0000000810007c0c */ /* 0x000fe4000bf86070 */
[----:B------:R-:W-:Y:S02]  /*b110*/  LOP3.LUT R0, R0, 0x1, RZ, 0xc0, !PT ;  /* 0x0000000100007812 */ /* 0x000fe400078ec0ff */
[----:B------:R-:W-:-:S02]  /*b120*/  PRMT R11, RZ, 0x7610, R11 ;  /* 0x00007610ff0b7816 */ /* 0x000fc4000000000b */
[----:B0-----:R-:W-:-:S04]  /*b130*/  @P3 LEA R5, R6, R5, 0x18 ;  /* 0x0000000506053211 */ /* 0x001fc800078ec0ff */
[----:B------:R0:W-:Y:S01]  /*b140*/  @P3 SYNCS.ARRIVE.TRANS64.A1T0 RZ, [R5+URZ+0x38], RZ ;  /* 0x000038ff05ff39a7 */ /* 0x0001e2000810003f */
[----:B------:R-:W-:Y:S02]  /*b150*/  ISETP.NE.U32.AND P3, PT, R4, 0x1, PT ;  /* 0x000000010400780c */ /* 0x000fe40003f65070 */
[----:B------:R-:W-:Y:S02]  /*b160*/  SEL R4, RZ, 0x1, !P1 ;  /* 0x00000001ff047807 */ /* 0x000fe40004800000 */
[----:B------:R-:W-:Y:S02]  /*b170*/  ISETP.GE.U32.AND.EX P1, PT, R17, UR9, PT, P4 ;  /* 0x0000000911007c0c */ /* 0x000fe4000bf26140 */
[----:B------:R-:W-:-:S04]  /*b180*/  ISETP.GT.U32.AND P3, PT, R13, 0x1, !P3 ;  /* 0x000000010d00780c */ /* 0x000fc80005f64070 */
[----:B0-----:R-:W-:-:S04]  /*b190*/  SEL R5, RZ, 0x1, !P3 ;  /* 0x00000001ff057807 */ /* 0x001fc80005800000 */
[--C-:B------:R-:W-:Y:S02]  /*b1a0*/  LOP3.LUT R3, R5, R3, R4.reuse, 0x96, !PT ;  /* 0x0000000305037212 */ /* 0x100fe400078e9604 */
[----:B------:R-:W-:Y:S01]  /*b1b0*/  PRMT R4, RZ, 0x7610, R4 ;  /* 0x00007610ff047816 */ /* 0x000fe20000000004 */
[----:B------:R-:W-:Y:S06]  /*b1c0*/  @P1 BRA `(.L_x_299) ;  /* 0x00000004004c1947 */ /* 0x000fec0003800000 */
[----:B------:R-:W-:Y:S01]  /*b1d0*/  ULDC.64 UR8, c[0x0][0x628] ;  /* 0x00018a0000087ab9 */ /* 0x000fe20000000a00 */
[----:B------:R-:W0:Y:S01]  /*b1e0*/  S2R R14, SR_CTAID.X ;  /* 0x00000000000e7919 */ /* 0x000e220000002500 */
[----:B------:R-:W-:Y:S01]  /*b1f0*/  ISETP.NE.U32.AND P1, PT, RZ, UR8, PT ;  /* 0x00000008ff007c0c */ /* 0x000fe2000bf25070 */
[----:B------:R-:W-:Y:S01]  /*b200*/  ULDC UR11, c[0x0][0x630] ;  /* 0x00018c00000b7ab9 */ /* 0x000fe20000000800 */
[----:B------:R-:W-:Y:S01]  /*b210*/  IMAD.MOV.U32 R4, RZ, RZ, R16 ;  /* 0x000000ffff047224 */ /* 0x000fe200078e0010 */
[----:B------:R-:W1:Y:S01]  /*b220*/  S2R R12, SR_CTAID.Y ;  /* 0x00000000000c7919 */ /* 0x000e620000002600 */
[----:B------:R-:W-:Y:S01]  /*b230*/  ISETP.NE.AND.EX P1, PT, RZ, UR9, PT, P1 ;  /* 0x00000009ff007c0c */ /* 0x000fe2000bf25310 */
[----:B------:R-:W-:-:S12]  /*b240*/  IMAD.MOV.U32 R5, RZ, RZ, R17 ;  /* 0x000000ffff057224 */ /* 0x000fd800078e0011 */
[----:B------:R-:W-:Y:S05]  /*b250*/  @!P1 BRA `(.L_x_300) ;  /* 0x0000000000289947 */ /* 0x000fea0003800000 */
[----:B------:R-:W-:Y:S02]  /*b260*/  ULDC UR10, c[0x0][0x634] ;  /* 0x00018d00000a7ab9 */ /* 0x000fe40000000800 */
[----:B------:R-:W-:-:S05]  /*b270*/  IADD3 R9, P1, R16, UR10, RZ ;  /* 0x0000000a10097c10 */ /* 0x000fca000ff3e0ff */
[----:B------:R-:W-:-:S04]  /*b280*/  IMAD.X R15, RZ, RZ, R17, P1 ;  /* 0x000000ffff0f7224 */ /* 0x000fc800008e0611 */
[----:B------:R-:W-:-:S04]  /*b290*/  IMAD.WIDE.U32 R6, R15, UR8, RZ ;  /* 0x000000080f067c25 */ /* 0x000fc8000f8e00ff */
[----:B------:R-:W-:-:S04]  /*b2a0*/  IMAD.WIDE.U32 R6, P1, R9, UR9, R6 ;  /* 0x0000000909067c25 */ /* 0x000fc8000f820006 */
[----:B------:R-:W-:-:S04]  /*b2b0*/  IMAD.WIDE.U32 R8, R9, UR8, RZ ;  /* 0x0000000809087c25 */ /* 0x000fc8000f8e00ff */
[----:B------:R-:W-:Y:S01]  /*b2c0*/  IMAD.X R5, RZ, RZ, RZ, P1 ;  /* 0x000000ffff057224 */ /* 0x000fe200008e06ff */
[----:B------:R-:W-:Y:S01]  /*b2d0*/  IADD3 RZ, P1, R9, R6, RZ ;  /* 0x0000000609ff7210 */ /* 0x000fe20007f3e0ff */
[----:B------:R-:W-:-:S04]  /*b2e0*/  IMAD.MOV.U32 R4, RZ, RZ, R7 ;  /* 0x000000ffff047224 */ /* 0x000fc800078e0007 */
[----:B------:R-:W-:-:S08]  /*b2f0*/  IMAD.WIDE.U32.X R4, R15, UR9, R4, P1 ;  /* 0x000000090f047c25 */ /* 0x000fd000088e0404 */
.L_x_300:
[--C-:B------:R-:W-:Y:S01]  /*b300*/  SHF.R.U64 R8, R4, UR11, R5.reuse ;  /* 0x0000000b04087c19 */ /* 0x100fe20008001205 */
[----:B------:R-:W-:Y:S01]  /*b310*/  ULDC.64 UR8, c[0x0][0x620] ;  /* 0x0001880000087ab9 */ /* 0x000fe20000000a00 */
[----:B------:R-:W-:Y:S01]  /*b320*/  SHF.R.U32.HI R4, RZ, UR11, R5 ;  /* 0x0000000bff047c19 */ /* 0x000fe20008011605 */
[----:B------:R-:W2:Y:S01]  /*b330*/  LDC R25, c[0x0][0x144] ;  /* 0x00005100ff197b82 */ /* 0x000ea20000000800 */
[----:B------:R-:W-:Y:S01]  /*b340*/  IADD3 R7, P1, RZ, -R8, RZ ;  /* 0x80000008ff077210 */ /* 0x000fe20007f3e0ff */
[----:B------:R-:W-:Y:S01]  /*b350*/  ULDC.64 UR12, c[0x0][0x640] ;  /* 0x00019000000c7ab9 */ /* 0x000fe20000000a00 */
[----:B0-----:R-:W-:Y:S01]  /*b360*/  I2FP.F32.U32 R9, R14 ;  /* 0x0000000e00097245 */ /* 0x001fe20000201000 */
[----:B------:R-:W-:Y:S02]  /*b370*/  ULDC UR10, c[0x0][0x608] ;  /* 0x00018200000a7ab9 */ /* 0x000fe40000000800 */
[----:B------:R-:W-:Y:S01]  /*b380*/  IMAD.X R4, RZ, RZ, ~R4, P1 ;  /* 0x000000ffff047224 */ /* 0x000fe200008e0e04 */
[----:B------:R-:W-:Y:S01]  /*b390*/  ISETP.NE.U32.AND P1, PT, RZ, UR12, PT ;  /* 0x0000000cff007c0c */ /* 0x000fe2000bf25070 */
[----:B------:R-:W0:Y:S02]  /*b3a0*/  LDC R21, c[0x0][0x148] ;  /* 0x00005200ff157b82 */ /* 0x000e240000000800 */
[----:B------:R-:W-:Y:S01]  /*b3b0*/  IMAD R6, R4, UR8, RZ ;  /* 0x0000000804067c24 */ /* 0x000fe2000f8e02ff */
[----:B------:R-:W-:Y:S01]  /*b3c0*/  ISETP.NE.AND.EX P1, PT, RZ, UR13, PT, P1 ;  /* 0x0000000dff007c0c */ /* 0x000fe2000bf25310 */
[----:B------:R-:W-:Y:S01]  /*b3d0*/  IMAD.WIDE.U32 R4, R7, UR8, R16 ;  /* 0x0000000807047c25 */ /* 0x000fe2000f8e0010 */
[----:B------:R-:W-:-:S03]  /*b3e0*/  ULDC UR8, c[0x0][0x150] ;  /* 0x0000540000087ab9 */ /* 0x000fc60000000800 */
[----:B------:R-:W-:Y:S02]  /*b3f0*/  IMAD R7, R7, UR9, R6 ;  /* 0x0000000907077c24 */ /* 0x000fe4000f8e0206 */
[----:B------:R-:W-:Y:S01]  /*b400*/  FMUL R6, R9, UR8 ;  /* 0x0000000809067c20 */ /* 0x000fe20008400000 */
[----:B------:R-:W-:Y:S01]  /*b410*/  ULDC UR8, c[0x0][0x618] ;  /* 0x0001860000087ab9 */ /* 0x000fe20000000800 */
[----:B------:R-:W-:Y:S01]  /*b420*/  ULDC UR9, c[0x0][0x154] ;  /* 0x0000550000097ab9 */ /* 0x000fe20000000800 */
[----:B------:R-:W-:-:S03]  /*b430*/  IMAD.IADD R5, R5, 0x1, R7 ;  /* 0x0000000105057824 */ /* 0x000fc600078e0207 */
[----:B------:R-:W3:Y:S02]  /*b440*/  F2I.U32.TRUNC.NTZ R6, R6 ;  /* 0x0000000600067305 */ /* 0x000ee4000020f000 */
[----:B------:R-:W-:Y:S02]  /*b450*/  SHF.R.U64 R9, R4, UR8, R5 ;  /* 0x0000000804097c19 */ /* 0x000fe40008001205 */
[----:B-1----:R-:W-:-:S05]  /*b460*/  I2FP.F32.U32 R4, R12 ;  /* 0x0000000c00047245 */ /* 0x002fca0000201000 */
[----:B------:R-:W-:Y:S01]  /*b470*/  FMUL R22, R4, UR9 ;  /* 0x0000000904167c20 */ /* 0x000fe20008400000 */
[----:B------:R-:W-:Y:S01]  /*b480*/  SHF.R.U32.HI R4, RZ, UR8, R5 ;  /* 0x00000008ff047c19 */ /* 0x000fe20008011605 */
[----:B------:R-:W-:-:S03]  /*b490*/  ULDC UR8, c[0x0][0x658] ;  /* 0x0001960000087ab9 */ /* 0x000fc60000000800 */
[--C-:B------:R-:W-:Y:S01]  /*b4a0*/  SHF.R.U64 R20, R9, UR10, R4.reuse ;  /* 0x0000000a09147c19 */ /* 0x100fe20008001204 */
[----:B------:R-:W1:Y:S01]  /*b4b0*/  F2I.U32.TRUNC.NTZ R22, R22 ;  /* 0x0000001600167305 */ /* 0x000e62000020f000 */
[----:B------:R-:W-:Y:S01]  /*b4c0*/  SHF.R.U32.HI R5, RZ, UR10, R4 ;  /* 0x0000000aff057c19 */ /* 0x000fe20008011604 */
[----:B---3--:R-:W-:-:S03]  /*b4d0*/  IMAD.MOV R6, RZ, RZ, -R6 ;  /* 0x000000ffff067224 */ /* 0x008fc600078e0a06 */
[--C-:B------:R-:W-:Y:S01]  /*b4e0*/  SHF.R.U64 R15, R20, UR8, R5.reuse ;  /* 0x00000008140f7c19 */ /* 0x100fe20008001205 */
[----:B--2---:R-:W-:Y:S01]  /*b4f0*/  IMAD R14, R25, R6, R14 ;  /* 0x00000006190e7224 */ /* 0x004fe200078e020e */
[----:B------:R-:W-:-:S03]  /*b500*/  SHF.R.U32.HI R23, RZ, UR8, R5 ;  /* 0x00000008ff177c19 */ /* 0x000fc60008011605 */
[----:B------:R-:W-:Y:S02]  /*b510*/  IMAD.MOV.U32 R4, RZ, RZ, R15 ;  /* 0x000000ffff047224 */ /* 0x000fe400078e000f */
[----:B------:R-:W-:Y:S01]  /*b520*/  IMAD.MOV.U32 R5, RZ, RZ, R23 ;  /* 0x000000ffff057224 */ /* 0x000fe200078e0017 */
[----:B-1----:R-:W-:Y:S06]  /*b530*/  @!P1 BRA `(.L_x_301) ;  /* 0x0000000000289947 */ /* 0x002fec0003800000 */
[----:B------:R-:W-:Y:S02]  /*b540*/  ULDC UR8, c[0x0][0x64c] ;  /* 0x0001930000087ab9 */ /* 0x000fe40000000800 */
[----:B------:R-:W-:-:S05]  /*b550*/  IADD3 R5, P1, R15, UR8, RZ ;  /* 0x000000080f057c10 */ /* 0x000fca000ff3e0ff */
[----:B------:R-:W-:-:S04]  /*b560*/  IMAD.X R23, RZ, RZ, R23, P1 ;  /* 0x000000ffff177224 */ /* 0x000fc800008e0617 */
[----:B------:R-:W-:-:S04]  /*b570*/  IMAD.WIDE.U32 R6, R23, UR12, RZ ;  /* 0x0000000c17067c25 */ /* 0x000fc8000f8e00ff */
[----:B------:R-:W-:-:S04]  /*b580*/  IMAD.WIDE.U32 R6, P1, R5, UR13, R6 ;  /* 0x0000000d05067c25 */ /* 0x000fc8000f820006 */
[----:B------:R-:W-:-:S04]  /*b590*/  IMAD.WIDE.U32 R4, R5, UR12, RZ ;  /* 0x0000000c05047c25 */ /* 0x000fc8000f8e00ff */
[----:B------:R-:W-:Y:S01]  /*b5a0*/  IMAD.MOV.U32 R4, RZ, RZ, R7 ;  /* 0x000000ffff047224 */ /* 0x000fe200078e0007 */
[----:B------:R-:W-:Y:S01]  /*b5b0*/  IADD3 RZ, P3, R5, R6, RZ ;  /* 0x0000000605ff7210 */ /* 0x000fe20007f7e0ff */
[----:B------:R-:W-:-:S04]  /*b5c0*/  IMAD.X R5, RZ, RZ, RZ, P1 ;  /* 0x000000ffff057224 */ /* 0x000fc800008e06ff */
[----:B------:R-:W-:-:S08]  /*b5d0*/  IMAD.WIDE.U32.X R4, R23, UR13, R4, P3 ;  /* 0x0000000d17047c25 */ /* 0x000fd000098e0404 */
.L_x_301:
[----:B------:R-:W-:Y:S01]  /*b5e0*/  ISETP.NE.AND P1, PT, R2, 0x1, PT ;  /* 0x000000010200780c */ /* 0x000fe20003f25270 */
[----:B------:R-:W-:Y:S01]  /*b5f0*/  ULDC UR8, c[0x0][0x648] ;  /* 0x0001920000087ab9 */ /* 0x000fe20000000800 */
[----:B------:R-:W-:Y:S01]  /*b600*/  LOP3.LUT R20, R20, UR6, RZ, 0xc0, !PT ;  /* 0x0000000614147c12 */ /* 0x000fe2000f8ec0ff */
[----:B------:R-:W-:Y:S01]  /*b610*/  IMAD.MOV R22, RZ, RZ, -R22 ;  /* 0x000000ffff167224 */ /* 0x000fe200078e0a16 */
[----:B------:R-:W-:Y:S01]  /*b620*/  SHF.R.U64 R5, R4, UR8, R5 ;  /* 0x0000000804057c19 */ /* 0x000fe20008001205 */
[----:B------:R-:W-:Y:S01]  /*b630*/  ULDC UR8, c[0x0][0x638] ;  /* 0x00018e0000087ab9 */ /* 0x000fe20000000800 */
[----:B------:R-:W-:Y:S01]  /*b640*/  LOP3.LUT R6, R9, UR4, RZ, 0xc0, !PT ;  /* 0x0000000409067c12 */ /* 0x000fe2000f8ec0ff */
[----:B------:R-:W-:Y:S02]  /*b650*/  ULDC UR9, c[0x0][0x610] ;  /* 0x0001840000097ab9 */ /* 0x000fe40000000800 */
[----:B------:R-:W-:Y:S02]  /*b660*/  IMAD.MOV R4, RZ, RZ, -R5 ;  /* 0x000000ffff047224 */ /* 0x000fe400078e0a05 */
[----:B------:R-:W-:-:S02]  /*b670*/  IMAD R5, R5, UR5, R20 ;  /* 0x0000000505057c24 */ /* 0x000fc4000f8e0214 */
[----:B0-----:R-:W-:Y:S02]  /*b680*/  @P1 IMAD R14, R21, R22, R12 ;  /* 0x00000016150e1224 */ /* 0x001fe400078e020c */
[----:B------:R-:W-:Y:S01]  /*b690*/  IMAD R15, R4, UR8, R15 ;  /* 0x00000008040f7c24 */ /* 0x000fe2000f8e020f */
[----:B------:R-:W-:Y:S01]  /*b6a0*/  ULDC UR8, c[0x0][0x600] ;  /* 0x0001800000087ab9 */ /* 0x000fe20000000800 */
[----:B------:R-:W-:Y:S02]  /*b6b0*/  IMAD R14, R5, UR9, R14 ;  /* 0x00000009050e7c24 */ /* 0x000fe4000f8e020e */
[----:B------:R-:W-:Y:S02]  /*b6c0*/  IMAD R15, R15, UR8, R6 ;  /* 0x000000080f0f7c24 */ /* 0x000fe4000f8e0206 */
[----:B------:R-:W-:-:S03]  /*b6d0*/  IMAD.MOV.U32 R4, RZ, RZ, 0x1 ;  /* 0x00000001ff047424 */ /* 0x000fc600078e00ff */
[----:B------:R-:W-:Y:S02]  /*b6e0*/  SEL R9, R15, R14, !P1 ;  /* 0x0000000e0f097207 */ /* 0x000fe40004800000 */
[----:B------:R-:W-:-:S07]  /*b6f0*/  SEL R7, R14, R15, !P1 ;  /* 0x0000000f0e077207 */ /* 0x000fce0004800000 */
.L_x_299:
[----:B------:R-:W-:Y:S05]  /*b700*/  BSYNC B1 ;  /* 0x0000000000017941 */ /* 0x000fea0003800000 */
.L_x_298:
[----:B------:R-:W-:-:S13]  /*b710*/  LOP3.LUT P1, RZ, R4, 0xff, RZ, 0xc0, !PT ;  /* 0x000000ff04ff7812 */ /* 0x000fda000782c0ff */
[----:B------:R-:W-:Y:S05]  /*b720*/  @P1 BRA `(.L_x_302) ;  /* 0xfffffff400101947 */ /* 0x000fea000383ffff */
[----:B------:R-:W-:Y:S05]  /*b730*/  BSYNC B0 ;  /* 0x0000000000007941 */ /* 0x000fea0003800000 */
.L_x_290:
[----:B------:R-:W-:-:S03]  /*b740*/  UMOV UR8, 0xffffffff ;  /* 0xffffffff00087882 */ /* 0x000fc60000000000 */
[----:B------:R-:W-:Y:S05]  /*b750*/  BRA.DIV UR8, `(.L_x_303) ;  /* 0x0000000208d07947 */ /* 0x000fea000b800000 */
[----:B------:R-:W-:-:S13]  /*b760*/  ELECT P6, URZ, PT ;  /* 0x00000000003f782f */ /* 0x000fda00038c0000 */
.L_x_315:
[----:B------:R-:W-:Y:S04]  /*b770*/  BSSY B0, `(.L_x_304) ;  /* 0x0000019000007945 */ /* 0x000fe80003800000 */
[----:B------:R-:W-:Y:S05]  /*b780*/  @!P6 BRA `(.L_x_305) ;  /* 0x00000000005ce947 */ /* 0x000fea0003800000 */
[----:B------:R-:W-:-:S04]  /*b790*/  LOP3.LUT R19, R19, 0x2, RZ, 0xfc, !PT ;  /* 0x0000000213137812 */ /* 0x000fc800078efcff */
[----:B------:R-:W-:-:S13]  /*b7a0*/  ISETP.NE.AND P0, PT, R19, 0x3, PT ;  /* 0x000000031300780c */ /* 0x000fda0003f05270 */
[----:B------:R-:W-:Y:S05]  /*b7b0*/  @!P0 BRA `(.L_x_306) ;  /* 0x0000000000048947 */ /* 0x000fea0003800000 */
[----:B------:R-:W-:Y:S01]  /*b7c0*/  BPT.TRAP 0x1 ;  /* 0x000000040000795c */ /* 0x000fe20000300000 */
.L_x_306:
[----:B------:R-:W0:Y:S01]  /*b7d0*/  S2R R5, SR_CgaCtaId ;  /* 0x0000000000057919 */ /* 0x000e220000008800 */
[----:B------:R-:W-:Y:S02]  /*b7e0*/  MOV R2, 0x400 ;  /* 0x0000040000027802 */ /* 0x000fe40000000f00 */
[----:B------:R-:W-:Y:S02]  /*b7f0*/  SHF.L.U32 R4, R3, 0x1f, RZ ;  /* 0x0000001f03047819 */ /* 0x000fe400000006ff */
[----:B0-----:R-:W-:-:S05]  /*b800*/  LEA R5, R5, R2, 0x18 ;  /* 0x0000000205057211 */ /* 0x001fca00078ec0ff */
[----:B------:R-:W-:-:S04]  /*b810*/  VIADD R5, R5, 0x10 ;  /* 0x0000001005057836 */ /* 0x000fc80000000000 */
[C---:B------:R-:W-:Y:S02]  /*b820*/  IMAD R7, R0.reuse, 0x8, R5 ;  /* 0x0000000800077824 */ /* 0x040fe400078e0205 */
[----:B------:R-:W-:Y:S02]  /*b830*/  VIADD R0, R0, 0x1 ;  /* 0x0000000100007836 */ /* 0x000fe40000000000 */
[----:B------:R-:W0:Y:S03]  /*b840*/  SYNCS.PHASECHK.TRANS64.TRYWAIT P0, [R7+URZ], R4 ;  /* 0x00000004070075a7 */ /* 0x000e26000800017f */
[----:B------:R-:W-:-:S04]  /*b850*/  ISETP.NE.AND P1, PT, R0, 0x2, PT ;  /* 0x000000020000780c */ /* 0x000fc80003f25270 */
[----:B------:R-:W-:Y:S02]  /*b860*/  SEL R2, RZ, 0x1, P1 ;  /* 0x00000001ff027807 */ /* 0x000fe40000800000 */
[----:B------:R-:W-:Y:S02]  /*b870*/  SEL R0, R0, RZ, P1 ;  /* 0x000000ff00007207 */ /* 0x000fe40000800000 */
[----:B------:R-:W-:Y:S01]  /*b880*/  LOP3.LUT R2, R3, R2, RZ, 0x3c, !PT ;  /* 0x0000000203027212 */ /* 0x000fe200078e3cff */
[----:B0-----:R-:W-:Y:S06]  /*b890*/  @!P0 BRA `(.L_x_307) ;  /* 0x0000000000a08947 */ /* 0x001fec0003800000 */
.L_x_316:
[----:B------:R-:W-:Y:S01]  /*b8a0*/  IMAD R5, R0, 0x8, R5 ;  /* 0x0000000800057824 */ /* 0x000fe200078e0205 */
[----:B------:R-:W-:-:S07]  /*b8b0*/  SHF.L.U32 R0, R2, 0x1f, RZ ;  /* 0x0000001f02007819 */ /* 0x000fce00000006ff */
.L_x_308:
[----:B-1----:R1:W2:Y:S02]  /*b8c0*/  SYNCS.PHASECHK.TRANS64.TRYWAIT P0, [R5+URZ], R0 ;  /* 0x00000000050075a7 */ /* 0x0022a4000800017f */
[----:B--2---:R-:W-:Y:S05]  /*b8d0*/  @!P0 NANOSLEEP.SYNCS 0x989680 ;  /* 0x009896800000895d */ /* 0x004fea0003900000 */
[----:B------:R-:W2:Y:S02]  /*b8e0*/  @!P0 SYNCS.PHASECHK.TRANS64 P0, [R5+URZ], R0 ;  /* 0x00000000050085a7 */ /* 0x000ea4000800007f */
[----:B--2---:R-:W-:Y:S05]  /*b8f0*/  @!P0 BRA `(.L_x_308) ;  /* 0xfffffffc00f08947 */ /* 0x004fea000383ffff */
.L_x_305:
[----:B------:R-:W-:Y:S05]  /*b900*/  BSYNC B0 ;  /* 0x0000000000007941 */ /* 0x000fea0003800000 */
.L_x_304:
[----:B------:R-:W-:Y:S05]  /*b910*/  EXIT ;  /* 0x000000000000794d */ /* 0x000fea0003800000 */
.L_x_17:
[----:B---3--:R3:W4:Y:S02]  /*b920*/  SYNCS.PHASECHK.TRANS64.TRYWAIT P1, [R3+URZ], R0 ;  /* 0x00000000030075a7 */ /* 0x008724000802017f */
[----:B----4-:R-:W-:Y:S05]  /*b930*/  @!P1 NANOSLEEP.SYNCS 0x989680 ;  /* 0x009896800000995d */ /* 0x010fea0003900000 */
[----:B------:R-:W4:Y:S02]  /*b940*/  @!P1 SYNCS.PHASECHK.TRANS64 P1, [R3+URZ], R0 ;  /* 0x00000000030095a7 */ /* 0x000f24000802007f */
[----:B----4-:R-:W-:Y:S05]  /*b950*/  @!P1 BRA `(.L_x_17) ;  /* 0xfffffffc00f09947 */ /* 0x010fea000383ffff */
[----:B------:R-:W-:Y:S05]  /*b960*/  BRA `(.L_x_16) ;  /* 0xffffff5800187947 */ /* 0x000fea000383ffff */
.L_x_22:
[----:B-1----:R-:W-:-:S04]  /*b970*/  IMAD.U32 R4, RZ, RZ, UR8 ;  /* 0x00000008ff047e24 */ /* 0x002fc8000f8e00ff */
[----:B------:R1:W2:Y:S03]  /*b980*/  SYNCS.PHASECHK.TRANS64.TRYWAIT P1, [R4+URZ], R3 ;  /* 0x00000003040075a7 */ /* 0x0002a6000802017f */
[----:B--2---:R-:W-:Y:S05]  /*b990*/  @!P1 NANOSLEEP.SYNCS 0x989680 ;  /* 0x009896800000995d */ /* 0x004fea0003900000 */
[----:B------:R-:W2:Y:S02]  /*b9a0*/  @!P1 SYNCS.PHASECHK.TRANS64 P1, [R4+URZ], R3 ;  /* 0x00000003040095a7 */ /* 0x000ea4000802007f */
[----:B--2---:R-:W-:Y:S05]  /*b9b0*/  @!P1 BRA `(.L_x_22) ;  /* 0xfffffffc00ec9947 */ /* 0x004fea000383ffff */
[----:B------:R-:W-:Y:S05]  /*b9c0*/  BRA `(.L_x_21) ;  /* 0xffffff5c00807947 */ /* 0x000fea000383ffff */
.L_x_291:
[----:B------:R-:W-:Y:S01]  /*b9d0*/  BSSY B1, `(.L_x_309) ;  /* 0x0000006000017945 */ /* 0x000fe20003800000 */
[----:B------:R-:W-:-:S07]  /*b9e0*/  IMAD.MOV.U32 R15, RZ, RZ, -0x1 ;  /* 0xffffffffff0f7424 */ /* 0x000fce00078e00ff */
[----:B------:R-:W-:Y:S05]  /*b9f0*/  WARPSYNC.COLLECTIVE R15, `(.L_x_310) ;  /* 0x000000000f0c7348 */ /* 0x000fea0003c00000 */
[----:B------:R-:W-:Y:S02]  /*ba00*/  ELECT P6, UR62, PT ;  /* 0x00000000003e782f */ /* 0x000fe400038c0000 */
[----:B------:R-:W-:Y:S01]  /*ba10*/  MOV R14, UR62 ;  /* 0x0000003e000e7c02 */ /* 0x000fe20008000f00 */
[----:B------:R-:W-:Y:S10]  /*ba20*/  ENDCOLLECTIVE ;  /* 0x000000000000791b */ /* 0x000ff40003800000 */
.L_x_310:
[----:B------:R-:W-:Y:S05]  /*ba30*/  BSYNC B1 ;  /* 0x0000000000017941 */ /* 0x000fea0003800000 */
.L_x_309:
[----:B------:R-:W-:Y:S05]  /*ba40*/  BRA `(.L_x_311) ;  /* 0xfffffff000547947 */ /* 0x000fea000383ffff */
.L_x_294:
[----:B0-----:R0:W1:Y:S02]  /*ba50*/  SYNCS.PHASECHK.TRANS64.TRYWAIT P1, [R12+URZ+0x10], R7 ;  /* 0x000010070c0075a7 */ /* 0x001064000802017f */
[----:B-1----:R-:W-:Y:S05]  /*ba60*/  @!P1 NANOSLEEP.SYNCS 0x989680 ;  /* 0x009896800000995d */ /* 0x002fea0003900000 */
[----:B------:R-:W1:Y:S02]  /*ba70*/  @!P1 SYNCS.PHASECHK.TRANS64 P1, [R12+URZ+0x10], R7 ;  /* 0x000010070c0095a7 */ /* 0x000e64000802007f */
[----:B-1----:R-:W-:Y:S05]  /*ba80*/  @!P1 BRA `(.L_x_294) ;  /* 0xfffffffc00f09947 */ /* 0x002fea000383ffff */
[----:B------:R-:W-:Y:S05]  /*ba90*/  BRA `(.L_x_312) ;  /* 0xfffffff000907947 */ /* 0x000fea000383ffff */
.L_x_303:
[----:B------:R-:W-:Y:S01]  /*baa0*/  BSSY B0, `(.L_x_313) ;  /* 0x0000006000007945 */ /* 0x000fe20003800000 */
[----:B------:R-:W-:-:S07]  /*bab0*/  IMAD.MOV.U32 R15, RZ, RZ, -0x1 ;  /* 0xffffffffff0f7424 */ /* 0x000fce00078e00ff */
[----:B------:R-:W-:Y:S05]  /*bac0*/  WARPSYNC.COLLECTIVE R15, `(.L_x_314) ;  /* 0x000000000f0c7348 */ /* 0x000fea0003c00000 */
[----:B------:R-:W-:Y:S02]  /*bad0*/  ELECT P6, UR62, PT ;  /* 0x00000000003e782f */ /* 0x000fe400038c0000 */
[----:B------:R-:W-:Y:S01]  /*bae0*/  MOV R14, UR62 ;  /* 0x0000003e000e7c02 */ /* 0x000fe20008000f00 */
[----:B------:R-:W-:Y:S10]  /*baf0*/  ENDCOLLECTIVE ;  /* 0x000000000000791b */ /* 0x000ff40003800000 */
.L_x_314:
[----:B------:R-:W-:Y:S05]  /*bb00*/  BSYNC B0 ;  /* 0x0000000000007941 */ /* 0x000fea0003800000 */
.L_x_313:
[----:B------:R-:W-:Y:S05]  /*bb10*/  BRA `(.L_x_315) ;  /* 0xfffffffc00147947 */ /* 0x000fea000383ffff */
.L_x_307:
[----:B0-----:R0:W1:Y:S02]  /*bb20*/  SYNCS.PHASECHK.TRANS64.TRYWAIT P0, [R7+URZ], R4 ;  /* 0x00000004070075a7 */ /* 0x001064000800017f */
[----:B-1----:R-:W-:Y:S05]  /*bb30*/  @!P0 NANOSLEEP.SYNCS 0x989680 ;  /* 0x009896800000895d */ /* 0x002fea0003900000 */
[----:B------:R-:W1:Y:S02]  /*bb40*/  @!P0 SYNCS.PHASECHK.TRANS64 P0, [R7+URZ], R4 ;  /* 0x00000004070085a7 */ /* 0x000e64000800007f */
[----:B-1----:R-:W-:Y:S05]  /*bb50*/  @!P0 BRA `(.L_x_307) ;  /* 0xfffffffc00f08947 */ /* 0x002fea000383ffff */
[----:B------:R-:W-:Y:S05]  /*bb60*/  BRA `(.L_x_316) ;  /* 0xfffffffc004c7947 */ /* 0x000fea000383ffff */
.L_x_317:
[----:B------:R-:W-:-:S00]  /*bb70*/  BRA `(.L_x_317) ;  /* 0xfffffffc00fc7947 */ /* 0x000fc0000383ffff */
[----:B------:R-:W-:-:S00]  /*bb80*/  NOP ;  /* 0x0000000000007918 */ /* 0x000fc00000000000 */
[----:B------:R-:W-:-:S00]  /*bb90*/  NOP ;  /* 0x0000000000007918 */ /* 0x000fc00000000000 */
[----:B------:R-:W-:-:S00]  /*bba0*/  NOP ;  /* 0x0000000000007918 */ /* 0x000fc00000000000 */
[----:B------:R-:W-:-:S00]  /*bbb0*/  NOP ;  /* 0x0000000000007918 */ /* 0x000fc00000000000 */
[----:B------:R-:W-:-:S00]  /*bbc0*/  NOP ;  /* 0x0000000000007918 */ /* 0x000fc00000000000 */
[----:B------:R-:W-:-:S00]  /*bbd0*/  NOP ;  /* 0x0000000000007918 */ /* 0x000fc00000000000 */
[----:B------:R-:W-:-:S00]  /*bbe0*/  NOP ;  /* 0x0000000000007918 */ /* 0x000fc00000000000 */
[----:B------:R-:W-:-:S00]  /*bbf0*/  NOP ;  /* 0x0000000000007918 */ /* 0x000fc00000000000 */
.L_x_318:


//--------------------- .nv.global.init           --------------------------
	.section	.nv.global.init,"aw",@progbits
.nv.global.init:
	.type		$str$22,@object
	.size		$str$22,($str$23 - $str$22)
$str$22:
        /*0000*/ 	.byte	0x6b, 0x5f, 0x74, 0x69, 0x6c, 0x65, 0x5f, 0x63, 0x6f, 0x75, 0x6e, 0x74, 0x20, 0x3e, 0x3d, 0x20
        /*0010*/ 	.byte	0x31, 0x00
	.type		$str$23,@object
	.size		$str$23,(__unnamed_1 - $str$23)
$str$23:
        /*0012*/ 	.byte	0x2f, 0x74, 0x6d, 0x70, 0x2f, 0x63, 0x75, 0x74, 0x6c, 0x61, 0x73, 0x73, 0x5f, 0x73, 0x77, 0x65
        /*0022*/ 	.byte	0x65, 0x70, 0x5f, 0x73, 0x72, 0x63, 0x2f, 0x69, 0x6e, 0x63, 0x6c, 0x75, 0x64, 0x65, 0x2f, 0x63
        /*0032*/ 	.byte	0x75, 0x74, 0x6c, 0x61, 0x73, 0x73, 0x2f, 0x67, 0x65, 0x6d, 0x6d, 0x2f, 0x63, 0x6f, 0x6c, 0x6c
        /*0042*/ 	.byte	0x65, 0x63, 0x74, 0x69, 0x76, 0x65, 0x2f, 0x73, 0x6d, 0x39, 0x30, 0x5f, 0x6d, 0x6d, 0x61, 0x5f
        /*0052*/ 	.byte	0x74, 0x6d, 0x61, 0x5f, 0x67, 0x6d, 0x6d, 0x61, 0x5f, 0x73, 0x73, 0x5f, 0x77, 0x61, 0x72, 0x70
        /*0062*/ 	.byte	0x73, 0x70, 0x65, 0x63, 0x69, 0x61, 0x6c, 0x69, 0x7a, 0x65, 0x64, 0x2e, 0x68, 0x70, 0x70, 0x00
	.type		__unnamed_1,@object
	.size		__unnamed_1,(.L_0 - __unnamed_1)
__unnamed_1:
        /*0072*/ 	.byte	0x76, 0x6f, 0x69, 0x64, 0x20, 0x63, 0x75, 0x74, 0x6c, 0x61, 0x73, 0x73, 0x3a, 0x3a, 0x67, 0x65
        /* <DEDUP_REMOVED lines=179> */
        /*0bb2*/ 	.byte	0x74, 0x65, 0x3a, 0x3a, 0x69, 0x64, 0x65, 0x6e, 0x74, 0x69, 0x74, 0x79, 0x5d, 0x00
.L_0:


//--------------------- .nv.shared._ZN7cutlass13device_kernelINS_4gemm6kernel13GemmUniversalIN4cute5tupleIJiiiiEEENS1_10collective13CollectiveMmaINS1_34MainloopSm90TmaGmmaWarpSpecializedILi2ENS5_IJNS4_1CILi1EEESB_SB_EEENS1_35KernelTmaWarpSpecializedCooperativeEEENS5_IJNSA_ILi128EEENSA_ILi256EEESF_EEENS_6half_tENS5_IJSB_llEEESI_NS5_IJlSB_lEEENS4_8TiledMMAINS4_8MMA_AtomIJNS4_4SM904GMMA26MMA_64x256x16_F32F16F16_SSILNSO_5MajorE1ELSQ_0ELNSO_7ScaleInE1ELSR_1EEEEEENS4_6LayoutINS5_IJNSA_ILi2EEESB_SB_EEENS5_IJSB_NSA_ILi0EEESX_EEEEENS5_IJNS4_10UnderscoreES10_S10_EEEEENS4_13SM90_TMA_LOADENS4_14ComposedLayoutINS4_7SwizzleILi3ELi4ELi3EEENS4_18smem_ptr_flag_bitsILi16EEENSU_INS5_IJNSA_ILi64EEENSA_ILi8EEEEEENS5_IJSB_S19_EEEEEEEvNS4_8identityES13_NS14_IS16_S18_NSU_INS5_IJS1A_S19_EEENS5_IJS19_SB_EEEEEEEvS1F_EENS_8epilogue10collective6detail29Sm90TmaWarpSpecializedAdapterINS1M_15DefaultEpilogueISI_SK_SK_NS1L_6thread17LinearCombinationISI_Li1EffLNS1Q_9ScaleType4KindE0ELNS_15FloatRoundStyleE2ESI_EENS1_15EpilogueDefaultEEEEEvvEEEEvNT_6ParamsE --------------------------
	.section	.nv.shared._ZN7cutlass13device_kernelINS_4gemm6kernel13GemmUniversalIN4cute5tupleIJiiiiEEENS1_10collective13CollectiveMmaINS1_34MainloopSm90TmaGmmaWarpSpecializedILi2ENS5_IJNS4_1CILi1EEESB_SB_EEENS1_35KernelTmaWarpSpecializedCooperativeEEENS5_IJNSA_ILi128EEENSA_ILi256EEESF_EEENS_6half_tENS5_IJSB_llEEESI_NS5_IJlSB_lEEENS4_8TiledMMAINS4_8MMA_AtomIJNS4_4SM904GMMA26MMA_64x256x16_F32F16F16_SSILNSO_5MajorE1ELSQ_0ELNSO_7ScaleInE1ELSR_1EEEEEENS4_6LayoutINS5_IJNSA_ILi2EEESB_SB_EEENS5_IJSB_NSA_ILi0EEESX_EEEEENS5_IJNS4_10UnderscoreES10_S10_EEEEENS4_13SM90_TMA_LOADENS4_14ComposedLayoutINS4_7SwizzleILi3ELi4ELi3EEENS4_18smem_ptr_flag_bitsILi16EEENSU_INS5_IJNSA_ILi64EEENSA_ILi8EEEEEENS5_IJSB_S19_EEEEEEEvNS4_8identityES13_NS14_IS16_S18_NSU_INS5_IJS1A_S19_EEENS5_IJS19_SB_EEEEEEEvS1F_EENS_8epilogue10collective6detail29Sm90TmaWarpSpecializedAdapterINS1M_15DefaultEpilogueISI_SK_SK_NS1L_6thread17LinearCombinationISI_Li1EffLNS1Q_9ScaleType4KindE0ELNS_15FloatRoundStyleE2ESI_EENS1_15EpilogueDefaultEEEEEvvEEEEvNT_6ParamsE,"aw",@nobits
	.sectionflags	@""
	.align	16
	.zero		1024


//--------------------- .nv.shared.reserved.0     --------------------------
	.section	.nv.shared.reserved.0,"aw",@nobits
	.weak		__nv_reservedSMEM_offset_0_alias
	.size		__nv_reservedSMEM_offset_0_alias, 0, 0
	.other		__nv_reservedSMEM_offset_0_alias,@"STO_CUDA_RESERVED_SHARED STV_DEFAULT"
__nv_reservedSMEM_offset_0_alias:
	.zero		0


//--------------------- .nv.global                --------------------------
	.section	.nv.global,"aw",@nobits
.nv.global:
	.type		_ZN40_INTERNAL_5c7a9180_4_k_cu_3ee21e03_242154cute1_E,@object
	.size		_ZN40_INTERNAL_5c7a9180_4_k_cu_3ee21e03_242154cute1_E,(_ZN40_INTERNAL_5c7a9180_4_k_cu_3ee21e03_242154cuda3std3__45__cpo6cbeginE - _ZN40_INTERNAL_5c7a9180_4_k_cu_3ee21e03_242154cute1_E)
_ZN40_INTERNAL_5c7a9180_4_k_cu_3ee21e03_242154cute1_E:
	.zero		1
	.type		_ZN40_INTERNAL_5c7a9180_4_k_cu_3ee21e03_242154cuda3std3__45__cpo6cbeginE,@object
	.size		_ZN40_INTERNAL_5c7a9180_4_k_cu_3ee21e03_242154cuda3std3__45__cpo6cbeginE,(_ZN40_INTERNAL_5c7a9180_4_k_cu_3ee21e03_242154cuda3std3__48in_placeE - _ZN40_INTERNAL_5c7a9180_4_k_cu_3ee21e03_242154cuda3std3__45__cpo6cbeginE)
_ZN40_INTERNAL_5c7a9180_4_k_cu_3ee21e03_242154cuda3std3__45__cpo6cbeginE:
	.zero		1
	.type		_ZN40_INTERNAL_5c7a9180_4_k_cu_3ee21e03_242154cuda3std3__48in_placeE,@object
	.size		_ZN40_INTERNAL_5c7a9180_4_k_cu_3ee21e03_242154cuda3std3__48in_placeE,(_ZN40_INTERNAL_5c7a9180_4_k_cu_3ee21e03_242154cuda3std6ranges3__45__cpo9iter_moveE - _ZN40_INTERNAL_5c7a9180_4_k_cu_3ee21e03_242154cuda3std3__48in_placeE)
_ZN40_INTERNAL_5c7a9180_4_k_cu_3ee21e03_242154cuda3std3__48in_placeE:
	.zero		1
	.type		_ZN40_INTERNAL_5c7a9180_4_k_cu_3ee21e03_242154cuda3std6ranges3__45__cpo9iter_moveE,@object
	.size		_ZN40_INTERNAL_5c7a9180_4_k_cu_3ee21e03_242154cuda3std6ranges3__45__cpo9iter_moveE,(_ZN40_INTERNAL_5c7a9180_4_k_cu_3ee21e03_242154cuda3std3__45__cpo5beginE - _ZN40_INTERNAL_5c7a9180_4_k_cu_3ee21e03_242154cuda3std6ranges3__45__cpo9iter_moveE)
_ZN40_INTERNAL_5c7a9180_4_k_cu_3ee21e03_242154cuda3std6ranges3__45__cpo9iter_moveE:
	.zero		1
	.type		_ZN40_INTERNAL_5c7a9180_4_k_cu_3ee21e03_242154cuda3std3__45__cpo5beginE,@object
	.size		_ZN40_INTERNAL_5c7a9180_4_k_cu_3ee21e03_242154cuda3std3__45__cpo5beginE,(_ZN40_INTERNAL_5c7a9180_4_k_cu_3ee21e03_242154cuda3std3__442_GLOBAL__N__5c7a9180_4_k_cu_3ee21e03_242156ignoreE - _ZN40_INTERNAL_5c7a9180_4_k_cu_3ee21e03_242154cuda3std3__45__cpo5beginE)
_ZN40_INTERNAL_5c7a9180_4_k_cu_3ee21e03_242154cuda3std3__45__cpo5beginE:
	.zero		1
	.type		_ZN40_INTERNAL_5c7a9180_4_k_cu_3ee21e03_242154cuda3std3__442_GLOBAL__N__5c7a9180_4_k_cu_3ee21e03_242156ignoreE,@object
	.size		_ZN40_INTERNAL_5c7a9180_4_k_cu_3ee21e03_242154cuda3std3__442_GLOBAL__N__5c7a9180_4_k_cu_3ee21e03_242156ignoreE,(_ZN40_INTERNAL_5c7a9180_4_k_cu_3ee21e03_242154cute7productE - _ZN40_INTERNAL_5c7a9180_4_k_cu_3ee21e03_242154cuda3std3__442_GLOBAL__N__5c7a9180_4_k_cu_3ee21e03_242156ignoreE)
_ZN40_INTERNAL_5c7a9180_4_k_cu_3ee21e03_242154cuda3std3__442_GLOBAL__N__5c7a9180_4_k_cu_3ee21e03_242156ignoreE:
	.zero		1
	.type		_ZN40_INTERNAL_5c7a9180_4_k_cu_3ee21e03_242154cute7productE,@object
	.size		_ZN40_INTERNAL_5c7a9180_4_k_cu_3ee21e03_242154cute7productE,(_ZN40_INTERNAL_5c7a9180_4_k_cu_3ee21e03_242154cuda3std3__45__cpo3endE - _ZN40_INTERNAL_5c7a9180_4_k_cu_3ee21e03_242154cute7productE)
_ZN40_INTERNAL_5c7a9180_4_k_cu_3ee21e03_242154cute7productE:
	.zero		1
	.type		_ZN40_INTERNAL_5c7a9180_4_k_cu_3ee21e03_242154cuda3std3__45__cpo3endE,@object
	.size		_ZN40_INTERNAL_5c7a9180_4_k_cu_3ee21e03_242154cuda3std3__45__cpo3endE,(_ZN40_INTERNAL_5c7a9180_4_k_cu_3ee21e03_242154cuda3std3__419piecewise_constructE - _ZN40_INTERNAL_5c7a9180_4_k_cu_3ee21e03_242154cuda3std3__45__cpo3endE)
_ZN40_INTERNAL_5c7a9180_4_k_cu_3ee21e03_242154cuda3std3__45__cpo3endE:
	.zero		1
	.type		_ZN40_INTERNAL_5c7a9180_4_k_cu_3ee21e03_242154cuda3std3__419piecewise_constructE,@object
	.size		_ZN40_INTERNAL_5c7a9180_4_k_cu_3ee21e03_242154cuda3std3__419piecewise_constructE,(_ZN40_INTERNAL_5c7a9180_4_k_cu_3ee21e03_242154cuda3std3__45__cpo4cendE - _ZN40_INTERNAL_5c7a9180_4_k_cu_3ee21e03_242154cuda3std3__419piecewise_constructE)
_ZN40_INTERNAL_5c7a9180_4_k_cu_3ee21e03_242154cuda3std3__419piecewise_constructE:
	.zero		1
	.type		_ZN40_INTERNAL_5c7a9180_4_k_cu_3ee21e03_242154cuda3std3__45__cpo4cendE,@object
	.size		_ZN40_INTERNAL_5c7a9180_4_k_cu_3ee21e03_242154cuda3std3__45__cpo4cendE,(_ZN40_INTERNAL_5c7a9180_4_k_cu_3ee21e03_242154cuda3std6ranges3__45__cpo4swapE - _ZN40_INTERNAL_5c7a9180_4_k_cu_3ee21e03_242154cuda3std3__45__cpo4cendE)
_ZN40_INTERNAL_5c7a9180_4_k_cu_3ee21e03_242154cuda3std3__45__cpo4cendE:
	.zero		1
	.type		_ZN40_INTERNAL_5c7a9180_4_k_cu_3ee21e03_242154cuda3std6ranges3__45__cpo4swapE,@object
	.size		_ZN40_INTERNAL_5c7a9180_4_k_cu_3ee21e03_242154cuda3std6ranges3__45__cpo4swapE,(.L_8 - _ZN40_INTERNAL_5c7a9180_4_k_cu_3ee21e03_242154cuda3std6ranges3__45__cpo4swapE)
_ZN40_INTERNAL_5c7a9180_4_k_cu_3ee21e03_242154cuda3std6ranges3__45__cpo4swapE:
	.zero		1
.L_8:


//--------------------- .nv.constant0._ZN7cutlass13device_kernelINS_4gemm6kernel13GemmUniversalIN4cute5tupleIJiiiiEEENS1_10collective13CollectiveMmaINS1_34MainloopSm90TmaGmmaWarpSpecializedILi2ENS5_IJNS4_1CILi1EEESB_SB_EEENS1_35KernelTmaWarpSpecializedCooperativeEEENS5_IJNSA_ILi128EEENSA_ILi256EEESF_EEENS_6half_tENS5_IJSB_llEEESI_NS5_IJlSB_lEEENS4_8TiledMMAINS4_8MMA_AtomIJNS4_4SM904GMMA26MMA_64x256x16_F32F16F16_SSILNSO_5MajorE1ELSQ_0ELNSO_7ScaleInE1ELSR_1EEEEEENS4_6LayoutINS5_IJNSA_ILi2EEESB_SB_EEENS5_IJSB_NSA_ILi0EEESX_EEEEENS5_IJNS4_10UnderscoreES10_S10_EEEEENS4_13SM90_TMA_LOADENS4_14ComposedLayoutINS4_7SwizzleILi3ELi4ELi3EEENS4_18smem_ptr_flag_bitsILi16EEENSU_INS5_IJNSA_ILi64EEENSA_ILi8EEEEEENS5_IJSB_S19_EEEEEEEvNS4_8identityES13_NS14_IS16_S18_NSU_INS5_IJS1A_S19_EEENS5_IJS19_SB_EEEEEEEvS1F_EENS_8epilogue10collective6detail29Sm90TmaWarpSpecializedAdapterINS1M_15DefaultEpilogueISI_SK_SK_NS1L_6thread17LinearCombinationISI_Li1EffLNS1Q_9ScaleType4KindE0ELNS_15FloatRoundStyleE2ESI_EENS1_15EpilogueDefaultEEEEEvvEEEEvNT_6ParamsE --------------------------
	.section	.nv.constant0._ZN7cutlass13device_kernelINS_4gemm6kernel13GemmUniversalIN4cute5tupleIJiiiiEEENS1_10collective13CollectiveMmaINS1_34MainloopSm90TmaGmmaWarpSpecializedILi2ENS5_IJNS4_1CILi1EEESB_SB_EEENS1_35KernelTmaWarpSpecializedCooperativeEEENS5_IJNSA_ILi128EEENSA_ILi256EEESF_EEENS_6half_tENS5_IJSB_llEEESI_NS5_IJlSB_lEEENS4_8TiledMMAINS4_8MMA_AtomIJNS4_4SM904GMMA26MMA_64x256x16_F32F16F16_SSILNSO_5MajorE1ELSQ_0ELNSO_7ScaleInE1ELSR_1EEEEEENS4_6LayoutINS5_IJNSA_ILi2EEESB_SB_EEENS5_IJSB_NSA_ILi0EEESX_EEEEENS5_IJNS4_10UnderscoreES10_S10_EEEEENS4_13SM90_TMA_LOADENS4_14ComposedLayoutINS4_7SwizzleILi3ELi4ELi3EEENS4_18smem_ptr_flag_bitsILi16EEENSU_INS5_IJNSA_ILi64EEENSA_ILi8EEEEEENS5_IJSB_S19_EEEEEEEvNS4_8identityES13_NS14_IS16_S18_NSU_INS5_IJS1A_S19_EEENS5_IJS19_SB_EEEEEEEvS1F_EENS_8epilogue10collective6detail29Sm90TmaWarpSpecializedAdapterINS1M_15DefaultEpilogueISI_SK_SK_NS1L_6thread17LinearCombinationISI_Li1EffLNS1Q_9ScaleType4KindE0ELNS_15FloatRoundStyleE2ESI_EENS1_15EpilogueDefaultEEEEEvvEEEEvNT_6ParamsE,"a",@progbits
	.sectionflags	@""
	.align	4
.nv.constant0._ZN7cutlass13device_kernelINS_4gemm6kernel13GemmUniversalIN4cute5tupleIJiiiiEEENS1_10collective13CollectiveMmaINS1_34MainloopSm90TmaGmmaWarpSpecializedILi2ENS5_IJNS4_1CILi1EEESB_SB_EEENS1_35KernelTmaWarpSpecializedCooperativeEEENS5_IJNSA_ILi128EEENSA_ILi256EEESF_EEENS_6half_tENS5_IJSB_llEEESI_NS5_IJlSB_lEEENS4_8TiledMMAINS4_8MMA_AtomIJNS4_4SM904GMMA26MMA_64x256x16_F32F16F16_SSILNSO_5MajorE1ELSQ_0ELNSO_7ScaleInE1ELSR_1EEEEEENS4_6LayoutINS5_IJNSA_ILi2EEESB_SB_EEENS5_IJSB_NSA_ILi0EEESX_EEEEENS5_IJNS4_10UnderscoreES10_S10_EEEEENS4_13SM90_TMA_LOADENS4_14ComposedLayoutINS4_7SwizzleILi3ELi4ELi3EEENS4_18smem_ptr_flag_bitsILi16EEENSU_INS5_IJNSA_ILi64EEENSA_ILi8EEEEEENS5_IJSB_S19_EEEEEEEvNS4_8identityES13_NS14_IS16_S18_NSU_INS5_IJS1A_S19_EEENS5_IJS19_SB_EEEEEEEvS1F_EENS_8epilogue10collective6detail29Sm90TmaWarpSpecializedAdapterINS1M_15DefaultEpilogueISI_SK_SK_NS1L_6thread17LinearCombinationISI_Li1EffLNS1Q_9ScaleType4KindE0ELNS_15FloatRoundStyleE2ESI_EENS1_15EpilogueDefaultEEEEEvvEEEEvNT_6ParamsE:
	.zero		1664


//--------------------- SYMBOLS --------------------------

	.type		.nv.reservedSmem.offset0,@object
	.size		.nv.reservedSmem.offset0,0x4
	.type		__assertfail,@function
